	.target	sm_90a

	.elftype	@"ET_EXEC"


//--------------------- .note.nv.tkinfo           --------------------------
	.section	.note.nv.tkinfo,"",@"SHT_NOTE"
	.sectionflags	@"SHF_NOTE_NV_TKINFO"
	.tkinfo
        /*0018*/ 	.word	0x00000002
        /*0030*/ 	.string	""
        /*0030*/ 	.string	"ptxas"
        /*0030*/ 	.string	"Cuda compilation tools, release 13.0, V13.0.88"
        /*0030*/ 	.string	"Build cuda_13.0.r13.0/compiler.36424714_0"
        /*0030*/ 	.string	"-arch sm_90a -m 64 "



//--------------------- .note.nv.cuinfo           --------------------------
	.section	.note.nv.cuinfo,"",@"SHT_NOTE"
	.sectionflags	@"SHF_NOTE_NV_CUINFO"
        /*0018*/ 	.short	0x0002
        /*001a*/ 	.short	0x005a
        /*001c*/ 	.short	0x0082
	.zero		2


//--------------------- .nv.info                  --------------------------
	.section	.nv.info,"",@"SHT_CUDA_INFO"
	.align	4


	//----- nvinfo : EIATTR_REGCOUNT
	.align		4
        /*0000*/ 	.byte	0x04, 0x2f
        /*0002*/ 	.short	(.L_15 - .L_14)
	.align		4
.L_14:
        /*0004*/ 	.word	index@(_ZN7cutlass13device_kernelINS_4gemm6kernel13GemmUniversalIN4cute5tupleIJiiiiEEENS1_10collective13CollectiveMmaINS1_34MainloopSm90TmaGmmaWarpSpecializedILi5ENS5_IJNS4_1CILi1EEESB_SB_EEENS1_35KernelTmaWarpSpecializedCooperativeEEENS5_IJNSA_ILi256EEESF_NSA_ILi64EEEEEEaNS5_IJlSB_lEEEaSI_NS4_8TiledMMAINS4_8MMA_AtomIJNS4_4SM904GMMA27MMA_64x256x32_S32S8S8_SS_TNEEEENS4_6LayoutINS5_IJNSA_ILi2EEESB_SB_EEENS5_IJSB_NSA_ILi0EEESS_EEEEENS5_IJNS4_10UnderscoreESV_SV_EEEEENS4_13SM90_TMA_LOADENS4_14ComposedLayoutINS4_7SwizzleILi2ELi4ELi3EEENS4_18smem_ptr_flag_bitsILi8EEENSP_INS5_IJNSA_ILi8EEESG_EEENS5_IJSG_SB_EEEEEEEvNS4_8identityESY_S18_vS19_EENS_8epilogue10collective6detail29Sm90TmaWarpSpecializedAdapterINS1C_15DefaultEpilogueIaSI_SI_NS1B_6thread17LinearCombinationIaLi1EiiLNS1G_9ScaleType4KindE0ELNS_15FloatRoundStyleE2EaEENS1_15EpilogueDefaultEEEEEvvEEEEvNT_6ParamsE)
        /*0008*/ 	.word	0x000000a8


	//----- nvinfo : EIATTR_FRAME_SIZE
	.align		4
.L_15:
        /*000c*/ 	.byte	0x04, 0x11
        /*000e*/ 	.short	(.L_17 - .L_16)
	.align		4
.L_16:
        /*0010*/ 	.word	index@(_ZN7cutlass13device_kernelINS_4gemm6kernel13GemmUniversalIN4cute5tupleIJiiiiEEENS1_10collective13CollectiveMmaINS1_34MainloopSm90TmaGmmaWarpSpecializedILi5ENS5_IJNS4_1CILi1EEESB_SB_EEENS1_35KernelTmaWarpSpecializedCooperativeEEENS5_IJNSA_ILi256EEESF_NSA_ILi64EEEEEEaNS5_IJlSB_lEEEaSI_NS4_8TiledMMAINS4_8MMA_AtomIJNS4_4SM904GMMA27MMA_64x256x32_S32S8S8_SS_TNEEEENS4_6LayoutINS5_IJNSA_ILi2EEESB_SB_EEENS5_IJSB_NSA_ILi0EEESS_EEEEENS5_IJNS4_10UnderscoreESV_SV_EEEEENS4_13SM90_TMA_LOADENS4_14ComposedLayoutINS4_7SwizzleILi2ELi4ELi3EEENS4_18smem_ptr_flag_bitsILi8EEENSP_INS5_IJNSA_ILi8EEESG_EEENS5_IJSG_SB_EEEEEEEvNS4_8identityESY_S18_vS19_EENS_8epilogue10collective6detail29Sm90TmaWarpSpecializedAdapterINS1C_15DefaultEpilogueIaSI_SI_NS1B_6thread17LinearCombinationIaLi1EiiLNS1G_9ScaleType4KindE0ELNS_15FloatRoundStyleE2EaEENS1_15EpilogueDefaultEEEEEvvEEEEvNT_6ParamsE)
        /*0014*/ 	.word	0x000004b8


	//----- nvinfo : EIATTR_MIN_STACK_SIZE
	.align		4
.L_17:
        /*0018*/ 	.byte	0x04, 0x12
        /*001a*/ 	.short	(.L_19 - .L_18)
	.align		4
.L_18:
        /*001c*/ 	.word	index@(_ZN7cutlass13device_kernelINS_4gemm6kernel13GemmUniversalIN4cute5tupleIJiiiiEEENS1_10collective13CollectiveMmaINS1_34MainloopSm90TmaGmmaWarpSpecializedILi5ENS5_IJNS4_1CILi1EEESB_SB_EEENS1_35KernelTmaWarpSpecializedCooperativeEEENS5_IJNSA_ILi256EEESF_NSA_ILi64EEEEEEaNS5_IJlSB_lEEEaSI_NS4_8TiledMMAINS4_8MMA_AtomIJNS4_4SM904GMMA27MMA_64x256x32_S32S8S8_SS_TNEEEENS4_6LayoutINS5_IJNSA_ILi2EEESB_SB_EEENS5_IJSB_NSA_ILi0EEESS_EEEEENS5_IJNS4_10UnderscoreESV_SV_EEEEENS4_13SM90_TMA_LOADENS4_14ComposedLayoutINS4_7SwizzleILi2ELi4ELi3EEENS4_18smem_ptr_flag_bitsILi8EEENSP_INS5_IJNSA_ILi8EEESG_EEENS5_IJSG_SB_EEEEEEEvNS4_8identityESY_S18_vS19_EENS_8epilogue10collective6detail29Sm90TmaWarpSpecializedAdapterINS1C_15DefaultEpilogueIaSI_SI_NS1B_6thread17LinearCombinationIaLi1EiiLNS1G_9ScaleType4KindE0ELNS_15FloatRoundStyleE2EaEENS1_15EpilogueDefaultEEEEEvvEEEEvNT_6ParamsE)
        /*0020*/ 	.word	0x000004b8
.L_19:


//--------------------- .nv.compat                --------------------------
	.section	.nv.compat,"",@"SHT_CUDA_COMPAT_INFO"
	.align	4
        /*0000*/ 	.byte	0x02, 0x09, 0x01, 0x00, 0x02, 0x02, 0x04, 0x00, 0x02, 0x05, 0x05, 0x00, 0x03, 0x07, 0x01, 0x01
        /*0010*/ 	.byte	0x02, 0x03, 0x01, 0x00, 0x02, 0x06, 0x01, 0x00, 0x04, 0x0b, 0x08, 0x00, 0x00, 0x00, 0x00, 0x00
        /*0020*/ 	.byte	0x00, 0x00, 0x00, 0x00


//--------------------- .nv.info._ZN7cutlass13device_kernelINS_4gemm6kernel13GemmUniversalIN4cute5tupleIJiiiiEEENS1_10collective13CollectiveMmaINS1_34MainloopSm90TmaGmmaWarpSpecializedILi5ENS5_IJNS4_1CILi1EEESB_SB_EEENS1_35KernelTmaWarpSpecializedCooperativeEEENS5_IJNSA_ILi256EEESF_NSA_ILi64EEEEEEaNS5_IJlSB_lEEEaSI_NS4_8TiledMMAINS4_8MMA_AtomIJNS4_4SM904GMMA27MMA_64x256x32_S32S8S8_SS_TNEEEENS4_6LayoutINS5_IJNSA_ILi2EEESB_SB_EEENS5_IJSB_NSA_ILi0EEESS_EEEEENS5_IJNS4_10UnderscoreESV_SV_EEEEENS4_13SM90_TMA_LOADENS4_14ComposedLayoutINS4_7SwizzleILi2ELi4ELi3EEENS4_18smem_ptr_flag_bitsILi8EEENSP_INS5_IJNSA_ILi8EEESG_EEENS5_IJSG_SB_EEEEEEEvNS4_8identityESY_S18_vS19_EENS_8epilogue10collective6detail29Sm90TmaWarpSpecializedAdapterINS1C_15DefaultEpilogueIaSI_SI_NS1B_6thread17LinearCombinationIaLi1EiiLNS1G_9ScaleType4KindE0ELNS_15FloatRoundStyleE2EaEENS1_15EpilogueDefaultEEEEEvvEEEEvNT_6ParamsE --------------------------
	.section	.nv.info._ZN7cutlass13device_kernelINS_4gemm6kernel13GemmUniversalIN4cute5tupleIJiiiiEEENS1_10collective13CollectiveMmaINS1_34MainloopSm90TmaGmmaWarpSpecializedILi5ENS5_IJNS4_1CILi1EEESB_SB_EEENS1_35KernelTmaWarpSpecializedCooperativeEEENS5_IJNSA_ILi256EEESF_NSA_ILi64EEEEEEaNS5_IJlSB_lEEEaSI_NS4_8TiledMMAINS4_8MMA_AtomIJNS4_4SM904GMMA27MMA_64x256x32_S32S8S8_SS_TNEEEENS4_6LayoutINS5_IJNSA_ILi2EEESB_SB_EEENS5_IJSB_NSA_ILi0EEESS_EEEEENS5_IJNS4_10UnderscoreESV_SV_EEEEENS4_13SM90_TMA_LOADENS4_14ComposedLayoutINS4_7SwizzleILi2ELi4ELi3EEENS4_18smem_ptr_flag_bitsILi8EEENSP_INS5_IJNSA_ILi8EEESG_EEENS5_IJSG_SB_EEEEEEEvNS4_8identityESY_S18_vS19_EENS_8epilogue10collective6detail29Sm90TmaWarpSpecializedAdapterINS1C_15DefaultEpilogueIaSI_SI_NS1B_6thread17LinearCombinationIaLi1EiiLNS1G_9ScaleType4KindE0ELNS_15FloatRoundStyleE2EaEENS1_15EpilogueDefaultEEEEEvvEEEEvNT_6ParamsE,"",@"SHT_CUDA_INFO"
	.sectionflags	@""
	.align	4


	//----- nvinfo : EIATTR_CUDA_API_VERSION
	.align		4
        /*0000*/ 	.byte	0x04, 0x37
        /*0002*/ 	.short	(.L_21 - .L_20)
.L_20:
        /*0004*/ 	.word	0x00000082


	//----- nvinfo : EIATTR_KPARAM_INFO
	.align		4
.L_21:
        /*0008*/ 	.byte	0x04, 0x17
        /*000a*/ 	.short	(.L_23 - .L_22)
.L_22:
        /*000c*/ 	.word	0x00000000
        /*0010*/ 	.short	0x0000
        /*0012*/ 	.short	0x0070
        /*0014*/ 	.byte	0x00, 0xf0, 0x01, 0x10


	//----- nvinfo : EIATTR_SPARSE_MMA_MASK
	.align		4
.L_23:
        /*0018*/ 	.byte	0x03, 0x50
        /*001a*/ 	.short	0x0000


	//----- nvinfo : EIATTR_MAXREG_COUNT
	.align		4
        /*001c*/ 	.byte	0x03, 0x1b
        /*001e*/ 	.short	0x00a8


	//----- nvinfo : EIATTR_NUM_BARRIERS
	.align		4
        /*0020*/ 	.byte	0x02, 0x4c
        /*0022*/ 	.byte	0x01
	.zero		1


	//----- nvinfo : EIATTR_EXTERNS
	.align		4
        /*0024*/ 	.byte	0x04, 0x0f
        /*0026*/ 	.short	(.L_25 - .L_24)


	//   ....[0]....
	.align		4
.L_24:
        /*0028*/ 	.word	index@(__assertfail)


	//----- nvinfo : EIATTR_ANNOTATIONS
	.align		4
.L_25:
        /*002c*/ 	.byte	0x04, 0x55
        /*002e*/ 	.short	(.L_27 - .L_26)


	//   ....[0]....
.L_26:
        /*0030*/ 	.word	0x00000001
        /*0034*/ 	.byte	0xb0, 0x06, 0x00, 0x00, 0x01, 0x00, 0x00, 0x00, 0xd0, 0x06, 0x00, 0x00, 0x01, 0x00, 0x00, 0x00
        /* <DEDUP_REMOVED lines=376> */
        /*17c4*/ 	.byte	0x40, 0x39, 0x01, 0x00, 0x01, 0x00, 0x00, 0x00, 0x60, 0x39, 0x01, 0x00


	//----- nvinfo : EIATTR_MERCURY_ISA_VERSION
	.align		4
.L_27:
        /*17d0*/ 	.byte	0x03, 0x5f
        /*17d2*/ 	.short	0x0101


	//----- nvinfo : EIATTR_INT_WARP_WIDE_INSTR_OFFSETS
	.align		4
        /*17d4*/ 	.byte	0x04, 0x31
        /*17d6*/ 	.short	(.L_29 - .L_28)


	//   ....[0]....
.L_28:
        /*17d8*/ 	.word	0x00000520


	//   ....[1]....
        /*17dc*/ 	.word	0x00000530


	//   ....[2]....
        /*17e0*/ 	.word	0x000005c0


	//----- nvinfo : EIATTR_COOP_GROUP_MASK_REGIDS
	.align		4
.L_29:
        /*17e4*/ 	.byte	0x04, 0x29
        /*17e6*/ 	.short	(.L_31 - .L_30)


	//   ....[0]....
.L_30:
        /*17e8*/ 	.word	0xffffffff


	//   ....[1]....
        /*17ec*/ 	.word	0xffffffff


	//   ....[2]....
        /*17f0*/ 	.word	0xffffffff


	//   ....[3]....
        /*17f4*/ 	.word	0xffffffff


	//   ....[4]....
        /*17f8*/ 	.word	0xffffffff


	//----- nvinfo : EIATTR_COOP_GROUP_INSTR_OFFSETS
	.align		4
.L_31:
        /*17fc*/ 	.byte	0x04, 0x28
        /*17fe*/ 	.short	(.L_33 - .L_32)


	//   ....[0]....
.L_32:
        /*1800*/ 	.word	0x00000070


	//   ....[1]....
        /*1804*/ 	.word	0x00000080


	//   ....[2]....
        /*1808*/ 	.word	0x000001a0


	//   ....[3]....
        /*180c*/ 	.word	0x000003d0


	//   ....[4]....
        /*1810*/ 	.word	0x00001190


	//----- nvinfo : EIATTR_REG_RECONFIG
	.align		4
.L_33:
        /*1814*/ 	.byte	0x01, 0x54
	.zero		2


	//----- nvinfo : EIATTR_SYSCALL_OFFSETS
	.align		4
        /*1818*/ 	.byte	0x04, 0x46
        /*181a*/ 	.short	(.L_35 - .L_34)


	//   ....[0]....
.L_34:
        /*181c*/ 	.word	0x00001350


	//----- nvinfo : EIATTR_MBARRIER_INSTR_OFFSETS
	.align		4
.L_35:
        /*1820*/ 	.byte	0x04, 0x39
        /*1822*/ 	.short	(.L_37 - .L_36)


	//   ....[0]....
.L_36:
        /*1824*/ 	.word	0x00000320
        /*1828*/ 	.word	0x000000ff
        /*182c*/ 	.word	0x00000000
        /*1830*/ 	.short	0x0100
        /*1832*/ 	.byte	0x08
	.zero		1


	//   ....[1]....
        /*1834*/ 	.word	0x00000330
        /*1838*/ 	.word	0x000000ff
        /*183c*/ 	.word	0x00000028
        /*1840*/ 	.short	0x0100
        /*1842*/ 	.byte	0x08
	.zero		1


	//   ....[2]....
        /*1844*/ 	.word	0x00000340
        /*1848*/ 	.word	0x000000ff
        /*184c*/ 	.word	0x00000008
        /*1850*/ 	.short	0x0100
        /*1852*/ 	.byte	0x08
	.zero		1


	//   ....[3]....
        /*1854*/ 	.word	0x00000350
        /*1858*/ 	.word	0x000000ff
        /*185c*/ 	.word	0x00000030
        /*1860*/ 	.short	0x0100
        /*1862*/ 	.byte	0x08
	.zero		1


	//   ....[4]....
        /*1864*/ 	.word	0x00000360
        /*1868*/ 	.word	0x000000ff
        /*186c*/ 	.word	0x00000010
        /*1870*/ 	.short	0x0100
        /*1872*/ 	.byte	0x08
	.zero		1


	//   ....[5]....
        /*1874*/ 	.word	0x00000370
        /*1878*/ 	.word	0x000000ff
        /*187c*/ 	.word	0x00000038
        /*1880*/ 	.short	0x0100
        /*1882*/ 	.byte	0x08
	.zero		1


	//   ....[6]....
        /*1884*/ 	.word	0x00000380
        /*1888*/ 	.word	0x000000ff
        /*188c*/ 	.word	0x00000018
        /*1890*/ 	.short	0x0100
        /*1892*/ 	.byte	0x08
	.zero		1


	//   ....[7]....
        /*1894*/ 	.word	0x00000390
        /*1898*/ 	.word	0x000000ff
        /*189c*/ 	.word	0x00000040
        /*18a0*/ 	.short	0x0100
        /*18a2*/ 	.byte	0x08
	.zero		1


	//   ....[8]....
        /*18a4*/ 	.word	0x000003a0
        /*18a8*/ 	.word	0x000000ff
        /*18ac*/ 	.word	0x00000020
        /*18b0*/ 	.short	0x0100
        /*18b2*/ 	.byte	0x08
	.zero		1


	//   ....[9]....
        /*18b4*/ 	.word	0x000003b0
        /*18b8*/ 	.word	0x000000ff
        /*18bc*/ 	.word	0x00000048
        /*18c0*/ 	.short	0x0100
        /*18c2*/ 	.byte	0x08
	.zero		1


	//   ....[10]....
        /*18c4*/ 	.word	0x00000640
        /*18c8*/ 	.word	0x000000ff
        /*18cc*/ 	.word	0x00000060
        /*18d0*/ 	.short	0x0100
        /*18d2*/ 	.byte	0x10
	.zero		1


	//   ....[11]....
        /*18d4*/ 	.word	0x000006e0
        /*18d8*/ 	.word	0x000000ff
        /*18dc*/ 	.word	0x00000068
        /*18e0*/ 	.short	0x0100
        /*18e2*/ 	.byte	0x10
	.zero		1


	//   ....[12]....
        /*18e4*/ 	.word	0x00001430
        /*18e8*/ 	.word	0x00000003
        /*18ec*/ 	.word	0x00000000
        /*18f0*/ 	.short	0x010a
        /*18f2*/ 	.byte	0x3f
	.zero		1


	//   ....[13]....
        /*18f4*/ 	.word	0x00001470
        /*18f8*/ 	.word	0x00000003
        /*18fc*/ 	.word	0x00000000
        /*1900*/ 	.short	0x010a
        /*1902*/ 	.byte	0x3f
	.zero		1


	//   ....[14]....
        /*1904*/ 	.word	0x000029c0
        /*1908*/ 	.word	0x00000004
        /*190c*/ 	.word	0x00000000
        /*1910*/ 	.short	0x010a
        /*1912*/ 	.byte	0x3f
	.zero		1


	//   ....[15]....
        /*1914*/ 	.word	0x00002a00
        /*1918*/ 	.word	0x00000004
        /*191c*/ 	.word	0x00000000
        /*1920*/ 	.short	0x010a
        /*1922*/ 	.byte	0x3f
	.zero		1


	//   ....[16]....
        /*1924*/ 	.word	0x00004a00
        /*1928*/ 	.word	0x00000004
        /*192c*/ 	.word	0x00000000
        /*1930*/ 	.short	0x0101
        /*1932*/ 	.byte	0x3f
	.zero		1


	//   ....[17]....
        /*1934*/ 	.word	0x00004bf0
        /*1938*/ 	.word	0x00000000
        /*193c*/ 	.word	0x00000000
        /*1940*/ 	.short	0x0101
        /*1942*/ 	.byte	0x3f
	.zero		1


	//   ....[18]....
        /*1944*/ 	.word	0x00013510
        /*1948*/ 	.word	0x0000000a
        /*194c*/ 	.word	0x00000028
        /*1950*/ 	.short	0x010a
        /*1952*/ 	.byte	0x3f
	.zero		1


	//   ....[19]....
        /*1954*/ 	.word	0x00013860
        /*1958*/ 	.word	0x00000002
        /*195c*/ 	.word	0x00000068
        /*1960*/ 	.short	0x0101
        /*1962*/ 	.byte	0x3f
	.zero		1


	//   ....[20]....
        /*1964*/ 	.word	0x00014060
        /*1968*/ 	.word	0x00000005
        /*196c*/ 	.word	0x00000000
        /*1970*/ 	.short	0x010a
        /*1972*/ 	.byte	0x3f
	.zero		1


	//   ....[21]....
        /*1974*/ 	.word	0x000140f0
        /*1978*/ 	.word	0x00000007
        /*197c*/ 	.word	0x00000000
        /*1980*/ 	.short	0x010a
        /*1982*/ 	.byte	0x3f
	.zero		1


	//   ....[22]....
        /*1984*/ 	.word	0x00014180
        /*1988*/ 	.word	0x00000007
        /*198c*/ 	.word	0x00000000
        /*1990*/ 	.short	0x010a
        /*1992*/ 	.byte	0x3f
	.zero		1


	//   ....[23]....
        /*1994*/ 	.word	0x00014210
        /*1998*/ 	.word	0x00000007
        /*199c*/ 	.word	0x00000000
        /*19a0*/ 	.short	0x010a
        /*19a2*/ 	.byte	0x3f
	.zero		1


	//   ....[24]....
        /*19a4*/ 	.word	0x000142a0
        /*19a8*/ 	.word	0x00000003
        /*19ac*/ 	.word	0x00000000
        /*19b0*/ 	.short	0x010a
        /*19b2*/ 	.byte	0x3f
	.zero		1


	//   ....[25]....
        /*19b4*/ 	.word	0x00014300
        /*19b8*/ 	.word	0x00000003
        /*19bc*/ 	.word	0x00000000
        /*19c0*/ 	.short	0x010a
        /*19c2*/ 	.byte	0x3f
	.zero		1


	//   ....[26]....
        /*19c4*/ 	.word	0x00014350
        /*19c8*/ 	.word	0x00000004
        /*19cc*/ 	.word	0x00000000
        /*19d0*/ 	.short	0x010a
        /*19d2*/ 	.byte	0x3f
	.zero		1


	//   ....[27]....
        /*19d4*/ 	.word	0x00014420
        /*19d8*/ 	.word	0x0000000a
        /*19dc*/ 	.word	0x00000028
        /*19e0*/ 	.short	0x010a
        /*19e2*/ 	.byte	0x3f
	.zero		1


	//   ....[28]....
        /*19e4*/ 	.word	0x000144f0
        /*19e8*/ 	.word	0x00000005
        /*19ec*/ 	.word	0x00000000
        /*19f0*/ 	.short	0x010a
        /*19f2*/ 	.byte	0x3f
	.zero		1


	//   ....[29]....
        /*19f4*/ 	.word	0x00014540
        /*19f8*/ 	.word	0x00000007
        /*19fc*/ 	.word	0x00000000
        /*1a00*/ 	.short	0x010a
        /*1a02*/ 	.byte	0x3f
	.zero		1


	//   ....[30]....
        /*1a04*/ 	.word	0x00014590
        /*1a08*/ 	.word	0x00000007
        /*1a0c*/ 	.word	0x00000000
        /*1a10*/ 	.short	0x010a
        /*1a12*/ 	.byte	0x3f
	.zero		1


	//   ....[31]....
        /*1a14*/ 	.word	0x000145e0
        /*1a18*/ 	.word	0x00000007
        /*1a1c*/ 	.word	0x00000000
        /*1a20*/ 	.short	0x010a
        /*1a22*/ 	.byte	0x3f
	.zero		1


	//----- nvinfo : EIATTR_NUM_MBARRIERS
	.align		4
.L_37:
        /*1a24*/ 	.byte	0x03, 0x38
        /*1a26*/ 	.short	0x000c


	//----- nvinfo : EIATTR_EXIT_INSTR_OFFSETS
	.align		4
        /*1a28*/ 	.byte	0x04, 0x1c
        /*1a2a*/ 	.short	(.L_39 - .L_38)


	//   ....[0]....
.L_38:
        /*1a2c*/ 	.word	0x00000740


	//   ....[1]....
        /*1a30*/ 	.word	0x000010b0


	//   ....[2]....
        /*1a34*/ 	.word	0x00012a90


	//   ....[3]....
        /*1a38*/ 	.word	0x000131a0


	//   ....[4]....
        /*1a3c*/ 	.word	0x000142f0


	//----- nvinfo : EIATTR_MAX_THREADS
	.align		4
.L_39:
        /*1a40*/ 	.byte	0x04, 0x05
        /*1a42*/ 	.short	(.L_41 - .L_40)
.L_40:
        /*1a44*/ 	.word	0x00000180
        /*1a48*/ 	.word	0x00000001
        /*1a4c*/ 	.word	0x00000001


	//----- nvinfo : EIATTR_CRS_STACK_SIZE
	.align		4
.L_41:
        /*1a50*/ 	.byte	0x04, 0x1e
        /*1a52*/ 	.short	(.L_43 - .L_42)
.L_42:
        /*1a54*/ 	.word	0x00000000


	//----- nvinfo : EIATTR_CBANK_PARAM_SIZE
	.align		4
.L_43:
        /*1a58*/ 	.byte	0x03, 0x19
        /*1a5a*/ 	.short	0x0470


	//----- nvinfo : EIATTR_PARAM_CBANK
	.align		4
        /*1a5c*/ 	.byte	0x04, 0x0a
        /*1a5e*/ 	.short	(.L_45 - .L_44)
	.align		4
.L_44:
        /*1a60*/ 	.word	index@(.nv.constant0._ZN7cutlass13device_kernelINS_4gemm6kernel13GemmUniversalIN4cute5tupleIJiiiiEEENS1_10collective13CollectiveMmaINS1_34MainloopSm90TmaGmmaWarpSpecializedILi5ENS5_IJNS4_1CILi1EEESB_SB_EEENS1_35KernelTmaWarpSpecializedCooperativeEEENS5_IJNSA_ILi256EEESF_NSA_ILi64EEEEEEaNS5_IJlSB_lEEEaSI_NS4_8TiledMMAINS4_8MMA_AtomIJNS4_4SM904GMMA27MMA_64x256x32_S32S8S8_SS_TNEEEENS4_6LayoutINS5_IJNSA_ILi2EEESB_SB_EEENS5_IJSB_NSA_ILi0EEESS_EEEEENS5_IJNS4_10UnderscoreESV_SV_EEEEENS4_13SM90_TMA_LOADENS4_14ComposedLayoutINS4_7SwizzleILi2ELi4ELi3EEENS4_18smem_ptr_flag_bitsILi8EEENSP_INS5_IJNSA_ILi8EEESG_EEENS5_IJSG_SB_EEEEEEEvNS4_8identityESY_S18_vS19_EENS_8epilogue10collective6detail29Sm90TmaWarpSpecializedAdapterINS1C_15DefaultEpilogueIaSI_SI_NS1B_6thread17LinearCombinationIaLi1EiiLNS1G_9ScaleType4KindE0ELNS_15FloatRoundStyleE2EaEENS1_15EpilogueDefaultEEEEEvvEEEEvNT_6ParamsE)
        /*1a64*/ 	.short	0x0210
        /*1a66*/ 	.short	0x0470


	//----- nvinfo : EIATTR_SW_WAR
	.align		4
.L_45:
        /*1a68*/ 	.byte	0x04, 0x36
        /*1a6a*/ 	.short	(.L_47 - .L_46)
.L_46:
        /*1a6c*/ 	.word	0x00000008
.L_47:


//--------------------- .nv.callgraph             --------------------------
	.section	.nv.callgraph,"",@"SHT_CUDA_CALLGRAPH"
	.align	4
	.sectionentsize	8
	.align		4
        /*0000*/ 	.word	0x00000000
	.align		4
        /*0004*/ 	.word	0xffffffff
	.align		4
        /*0008*/ 	.word	index@(_ZN7cutlass13device_kernelINS_4gemm6kernel13GemmUniversalIN4cute5tupleIJiiiiEEENS1_10collective13CollectiveMmaINS1_34MainloopSm90TmaGmmaWarpSpecializedILi5ENS5_IJNS4_1CILi1EEESB_SB_EEENS1_35KernelTmaWarpSpecializedCooperativeEEENS5_IJNSA_ILi256EEESF_NSA_ILi64EEEEEEaNS5_IJlSB_lEEEaSI_NS4_8TiledMMAINS4_8MMA_AtomIJNS4_4SM904GMMA27MMA_64x256x32_S32S8S8_SS_TNEEEENS4_6LayoutINS5_IJNSA_ILi2EEESB_SB_EEENS5_IJSB_NSA_ILi0EEESS_EEEEENS5_IJNS4_10UnderscoreESV_SV_EEEEENS4_13SM90_TMA_LOADENS4_14ComposedLayoutINS4_7SwizzleILi2ELi4ELi3EEENS4_18smem_ptr_flag_bitsILi8EEENSP_INS5_IJNSA_ILi8EEESG_EEENS5_IJSG_SB_EEEEEEEvNS4_8identityESY_S18_vS19_EENS_8epilogue10collective6detail29Sm90TmaWarpSpecializedAdapterINS1C_15DefaultEpilogueIaSI_SI_NS1B_6thread17LinearCombinationIaLi1EiiLNS1G_9ScaleType4KindE0ELNS_15FloatRoundStyleE2EaEENS1_15EpilogueDefaultEEEEEvvEEEEvNT_6ParamsE)
	.align		4
        /*000c*/ 	.word	index@(__assertfail)
	.align		4
        /*0010*/ 	.word	0x00000000
	.align		4
        /*0014*/ 	.word	0xfffffffe
	.align		4
        /*0018*/ 	.word	0x00000000
	.align		4
        /*001c*/ 	.word	0xfffffffd
	.align		4
        /*0020*/ 	.word	0x00000000
	.align		4
        /*0024*/ 	.word	0xfffffffc


//--------------------- .nv.constant4             --------------------------
	.section	.nv.constant4,"a",@progbits
	.align	8
	.align		8
.nv.constant4:
        /*0000*/ 	.dword	__assertfail
	.align		8
        /*0008*/ 	.dword	__unnamed_1
	.align		8
        /*0010*/ 	.dword	_ZN39_INTERNAL_d159496c_4_k_cu_5f4ddb58_62304cuda3std3__45__cpo5beginE
	.align		8
        /*0018*/ 	.dword	_ZN39_INTERNAL_d159496c_4_k_cu_5f4ddb58_62304cuda3std3__45__cpo3endE
	.align		8
        /*0020*/ 	.dword	_ZN39_INTERNAL_d159496c_4_k_cu_5f4ddb58_62304cuda3std3__45__cpo6cbeginE
	.align		8
        /*0028*/ 	.dword	_ZN39_INTERNAL_d159496c_4_k_cu_5f4ddb58_62304cuda3std3__45__cpo4cendE
	.align		8
        /*0030*/ 	.dword	_ZN39_INTERNAL_d159496c_4_k_cu_5f4ddb58_62304cuda3std3__441_GLOBAL__N__d159496c_4_k_cu_5f4ddb58_62306ignoreE
	.align		8
        /*0038*/ 	.dword	_ZN39_INTERNAL_d159496c_4_k_cu_5f4ddb58_62304cuda3std3__419piecewise_constructE
	.align		8
        /*0040*/ 	.dword	_ZN39_INTERNAL_d159496c_4_k_cu_5f4ddb58_62304cuda3std3__48in_placeE
	.align		8
        /*0048*/ 	.dword	_ZN39_INTERNAL_d159496c_4_k_cu_5f4ddb58_62304cuda3std6ranges3__45__cpo4swapE
	.align		8
        /*0050*/ 	.dword	_ZN39_INTERNAL_d159496c_4_k_cu_5f4ddb58_62304cuda3std6ranges3__45__cpo9iter_moveE
	.align		8
        /*0058*/ 	.dword	_ZN39_INTERNAL_d159496c_4_k_cu_5f4ddb58_62304cute7productE
	.align		8
        /*0060*/ 	.dword	_ZN39_INTERNAL_d159496c_4_k_cu_5f4ddb58_62304cute1_E
	.align		8
        /*0068*/ 	.dword	$str$22
	.align		8
        /*0070*/ 	.dword	$str$23


//--------------------- .text._ZN7cutlass13device_kernelINS_4gemm6kernel13GemmUniversalIN4cute5tupleIJiiiiEEENS1_10collective13CollectiveMmaINS1_34MainloopSm90TmaGmmaWarpSpecializedILi5ENS5_IJNS4_1CILi1EEESB_SB_EEENS1_35KernelTmaWarpSpecializedCooperativeEEENS5_IJNSA_ILi256EEESF_NSA_ILi64EEEEEEaNS5_IJlSB_lEEEaSI_NS4_8TiledMMAINS4_8MMA_AtomIJNS4_4SM904GMMA27MMA_64x256x32_S32S8S8_SS_TNEEEENS4_6LayoutINS5_IJNSA_ILi2EEESB_SB_EEENS5_IJSB_NSA_ILi0EEESS_EEEEENS5_IJNS4_10UnderscoreESV_SV_EEEEENS4_13SM90_TMA_LOADENS4_14ComposedLayoutINS4_7SwizzleILi2ELi4ELi3EEENS4_18smem_ptr_flag_bitsILi8EEENSP_INS5_IJNSA_ILi8EEESG_EEENS5_IJSG_SB_EEEEEEEvNS4_8identityESY_S18_vS19_EENS_8epilogue10collective6detail29Sm90TmaWarpSpecializedAdapterINS1C_15DefaultEpilogueIaSI_SI_NS1B_6thread17LinearCombinationIaLi1EiiLNS1G_9ScaleType4KindE0ELNS_15FloatRoundStyleE2EaEENS1_15EpilogueDefaultEEEEEvvEEEEvNT_6ParamsE --------------------------
	.section	.text._ZN7cutlass13device_kernelINS_4gemm6kernel13GemmUniversalIN4cute5tupleIJiiiiEEENS1_10collective13CollectiveMmaINS1_34MainloopSm90TmaGmmaWarpSpecializedILi5ENS5_IJNS4_1CILi1EEESB_SB_EEENS1_35KernelTmaWarpSpecializedCooperativeEEENS5_IJNSA_ILi256EEESF_NSA_ILi64EEEEEEaNS5_IJlSB_lEEEaSI_NS4_8TiledMMAINS4_8MMA_AtomIJNS4_4SM904GMMA27MMA_64x256x32_S32S8S8_SS_TNEEEENS4_6LayoutINS5_IJNSA_ILi2EEESB_SB_EEENS5_IJSB_NSA_ILi0EEESS_EEEEENS5_IJNS4_10UnderscoreESV_SV_EEEEENS4_13SM90_TMA_LOADENS4_14ComposedLayoutINS4_7SwizzleILi2ELi4ELi3EEENS4_18smem_ptr_flag_bitsILi8EEENSP_INS5_IJNSA_ILi8EEESG_EEENS5_IJSG_SB_EEEEEEEvNS4_8identityESY_S18_vS19_EENS_8epilogue10collective6detail29Sm90TmaWarpSpecializedAdapterINS1C_15DefaultEpilogueIaSI_SI_NS1B_6thread17LinearCombinationIaLi1EiiLNS1G_9ScaleType4KindE0ELNS_15FloatRoundStyleE2EaEENS1_15EpilogueDefaultEEEEEvvEEEEvNT_6ParamsE,"ax",@progbits
	.align	128
.text._ZN7cutlass13device_kernelINS_4gemm6kernel13GemmUniversalIN4cute5tupleIJiiiiEEENS1_10collective13CollectiveMmaINS1_34MainloopSm90TmaGmmaWarpSpecializedILi5ENS5_IJNS4_1CILi1EEESB_SB_EEENS1_35KernelTmaWarpSpecializedCooperativeEEENS5_IJNSA_ILi256EEESF_NSA_ILi64EEEEEEaNS5_IJlSB_lEEEaSI_NS4_8TiledMMAINS4_8MMA_AtomIJNS4_4SM904GMMA27MMA_64x256x32_S32S8S8_SS_TNEEEENS4_6LayoutINS5_IJNSA_ILi2EEESB_SB_EEENS5_IJSB_NSA_ILi0EEESS_EEEEENS5_IJNS4_10UnderscoreESV_SV_EEEEENS4_13SM90_TMA_LOADENS4_14ComposedLayoutINS4_7SwizzleILi2ELi4ELi3EEENS4_18smem_ptr_flag_bitsILi8EEENSP_INS5_IJNSA_ILi8EEESG_EEENS5_IJSG_SB_EEEEEEEvNS4_8identityESY_S18_vS19_EENS_8epilogue10collective6detail29Sm90TmaWarpSpecializedAdapterINS1C_15DefaultEpilogueIaSI_SI_NS1B_6thread17LinearCombinationIaLi1EiiLNS1G_9ScaleType4KindE0ELNS_15FloatRoundStyleE2EaEENS1_15EpilogueDefaultEEEEEvvEEEEvNT_6ParamsE:
        .type           _ZN7cutlass13device_kernelINS_4gemm6kernel13GemmUniversalIN4cute5tupleIJiiiiEEENS1_10collective13CollectiveMmaINS1_34MainloopSm90TmaGmmaWarpSpecializedILi5ENS5_IJNS4_1CILi1EEESB_SB_EEENS1_35KernelTmaWarpSpecializedCooperativeEEENS5_IJNSA_ILi256EEESF_NSA_ILi64EEEEEEaNS5_IJlSB_lEEEaSI_NS4_8TiledMMAINS4_8MMA_AtomIJNS4_4SM904GMMA27MMA_64x256x32_S32S8S8_SS_TNEEEENS4_6LayoutINS5_IJNSA_ILi2EEESB_SB_EEENS5_IJSB_NSA_ILi0EEESS_EEEEENS5_IJNS4_10UnderscoreESV_SV_EEEEENS4_13SM90_TMA_LOADENS4_14ComposedLayoutINS4_7SwizzleILi2ELi4ELi3EEENS4_18smem_ptr_flag_bitsILi8EEENSP_INS5_IJNSA_ILi8EEESG_EEENS5_IJSG_SB_EEEEEEEvNS4_8identityESY_S18_vS19_EENS_8epilogue10collective6detail29Sm90TmaWarpSpecializedAdapterINS1C_15DefaultEpilogueIaSI_SI_NS1B_6thread17LinearCombinationIaLi1EiiLNS1G_9ScaleType4KindE0ELNS_15FloatRoundStyleE2EaEENS1_15EpilogueDefaultEEEEEvvEEEEvNT_6ParamsE,@function
        .size           _ZN7cutlass13device_kernelINS_4gemm6kernel13GemmUniversalIN4cute5tupleIJiiiiEEENS1_10collective13CollectiveMmaINS1_34MainloopSm90TmaGmmaWarpSpecializedILi5ENS5_IJNS4_1CILi1EEESB_SB_EEENS1_35KernelTmaWarpSpecializedCooperativeEEENS5_IJNSA_ILi256EEESF_NSA_ILi64EEEEEEaNS5_IJlSB_lEEEaSI_NS4_8TiledMMAINS4_8MMA_AtomIJNS4_4SM904GMMA27MMA_64x256x32_S32S8S8_SS_TNEEEENS4_6LayoutINS5_IJNSA_ILi2EEESB_SB_EEENS5_IJSB_NSA_ILi0EEESS_EEEEENS5_IJNS4_10UnderscoreESV_SV_EEEEENS4_13SM90_TMA_LOADENS4_14ComposedLayoutINS4_7SwizzleILi2ELi4ELi3EEENS4_18smem_ptr_flag_bitsILi8EEENSP_INS5_IJNSA_ILi8EEESG_EEENS5_IJSG_SB_EEEEEEEvNS4_8identityESY_S18_vS19_EENS_8epilogue10collective6detail29Sm90TmaWarpSpecializedAdapterINS1C_15DefaultEpilogueIaSI_SI_NS1B_6thread17LinearCombinationIaLi1EiiLNS1G_9ScaleType4KindE0ELNS_15FloatRoundStyleE2EaEENS1_15EpilogueDefaultEEEEEvvEEEEvNT_6ParamsE,(.L_x_584 - _ZN7cutlass13device_kernelINS_4gemm6kernel13GemmUniversalIN4cute5tupleIJiiiiEEENS1_10collective13CollectiveMmaINS1_34MainloopSm90TmaGmmaWarpSpecializedILi5ENS5_IJNS4_1CILi1EEESB_SB_EEENS1_35KernelTmaWarpSpecializedCooperativeEEENS5_IJNSA_ILi256EEESF_NSA_ILi64EEEEEEaNS5_IJlSB_lEEEaSI_NS4_8TiledMMAINS4_8MMA_AtomIJNS4_4SM904GMMA27MMA_64x256x32_S32S8S8_SS_TNEEEENS4_6LayoutINS5_IJNSA_ILi2EEESB_SB_EEENS5_IJSB_NSA_ILi0EEESS_EEEEENS5_IJNS4_10UnderscoreESV_SV_EEEEENS4_13SM90_TMA_LOADENS4_14ComposedLayoutINS4_7SwizzleILi2ELi4ELi3EEENS4_18smem_ptr_flag_bitsILi8EEENSP_INS5_IJNSA_ILi8EEESG_EEENS5_IJSG_SB_EEEEEEEvNS4_8identityESY_S18_vS19_EENS_8epilogue10collective6detail29Sm90TmaWarpSpecializedAdapterINS1C_15DefaultEpilogueIaSI_SI_NS1B_6thread17LinearCombinationIaLi1EiiLNS1G_9ScaleType4KindE0ELNS_15FloatRoundStyleE2EaEENS1_15EpilogueDefaultEEEEEvvEEEEvNT_6ParamsE)
        .other          _ZN7cutlass13device_kernelINS_4gemm6kernel13GemmUniversalIN4cute5tupleIJiiiiEEENS1_10collective13CollectiveMmaINS1_34MainloopSm90TmaGmmaWarpSpecializedILi5ENS5_IJNS4_1CILi1EEESB_SB_EEENS1_35KernelTmaWarpSpecializedCooperativeEEENS5_IJNSA_ILi256EEESF_NSA_ILi64EEEEEEaNS5_IJlSB_lEEEaSI_NS4_8TiledMMAINS4_8MMA_AtomIJNS4_4SM904GMMA27MMA_64x256x32_S32S8S8_SS_TNEEEENS4_6LayoutINS5_IJNSA_ILi2EEESB_SB_EEENS5_IJSB_NSA_ILi0EEESS_EEEEENS5_IJNS4_10UnderscoreESV_SV_EEEEENS4_13SM90_TMA_LOADENS4_14ComposedLayoutINS4_7SwizzleILi2ELi4ELi3EEENS4_18smem_ptr_flag_bitsILi8EEENSP_INS5_IJNSA_ILi8EEESG_EEENS5_IJSG_SB_EEEEEEEvNS4_8identityESY_S18_vS19_EENS_8epilogue10collective6detail29Sm90TmaWarpSpecializedAdapterINS1C_15DefaultEpilogueIaSI_SI_NS1B_6thread17LinearCombinationIaLi1EiiLNS1G_9ScaleType4KindE0ELNS_15FloatRoundStyleE2EaEENS1_15EpilogueDefaultEEEEEvvEEEEvNT_6ParamsE,@"STO_CUDA_ENTRY STV_DEFAULT"
_ZN7cutlass13device_kernelINS_4gemm6kernel13GemmUniversalIN4cute5tupleIJiiiiEEENS1_10collective13CollectiveMmaINS1_34MainloopSm90TmaGmmaWarpSpecializedILi5ENS5_IJNS4_1CILi1EEESB_SB_EEENS1_35KernelTmaWarpSpecializedCooperativeEEENS5_IJNSA_ILi256EEESF_NSA_ILi64EEEEEEaNS5_IJlSB_lEEEaSI_NS4_8TiledMMAINS4_8MMA_AtomIJNS4_4SM904GMMA27MMA_64x256x32_S32S8S8_SS_TNEEEENS4_6LayoutINS5_IJNSA_ILi2EEESB_SB_EEENS5_IJSB_NSA_ILi0EEESS_EEEEENS5_IJNS4_10UnderscoreESV_SV_EEEEENS4_13SM90_TMA_LOADENS4_14ComposedLayoutINS4_7SwizzleILi2ELi4ELi3EEENS4_18smem_ptr_flag_bitsILi8EEENSP_INS5_IJNSA_ILi8EEESG_EEENS5_IJSG_SB_EEEEEEEvNS4_8identityESY_S18_vS19_EENS_8epilogue10collective6detail29Sm90TmaWarpSpecializedAdapterINS1C_15DefaultEpilogueIaSI_SI_NS1B_6thread17LinearCombinationIaLi1EiiLNS1G_9ScaleType4KindE0ELNS_15FloatRoundStyleE2EaEENS1_15EpilogueDefaultEEEEEvvEEEEvNT_6ParamsE:
[----:B------:R-:W0:Y:S02]  /*0000*/  LDC R1, c[0x0][0x28] ;  /* 0x00000a00ff017b82 */ /* 0x000e240000000800 */
[----:B0-----:R-:W-:Y:S01]  /*0010*/  VIADD R1, R1, 0xfffffb48 ;  /* 0xfffffb4801017836 */ /* 0x001fe20000000000 */
[----:B------:R-:W0:Y:S01]  /*0020*/  S2R R2, SR_TID.X ;  /* 0x0000000000027919 */ /* 0x000e220000002100 */
[----:B------:R-:W-:Y:S01]  /*0030*/  ELECT P0, URZ, PT ;  /* 0x00000000003f782f */ /* 0x000fe20003800000 */
[----:B------:R-:W-:Y:S01]  /*0040*/  BSSY B0, `(.L_x_0) ;  /* 0x0000015000007945 */ /* 0x000fe20003800000 */
[--C-:B0-----:R-:W-:Y:S02]  /*0050*/  SHF.R.U32.HI R0, RZ, 0x5, R2.reuse ;  /* 0x00000005ff007819 */ /* 0x101fe40000011602 */
[----:B------:R-:W-:-:S03]  /*0060*/  SHF.R.U32.HI R2, RZ, 0x7, R2 ;  /* 0x00000007ff027819 */ /* 0x000fc60000011602 */
[----:B------:R-:W0:Y:S04]  /*0070*/  SHFL.IDX PT, R3, R0, RZ, 0x1f ;  /* 0x00001fff00037589 */ /* 0x000e2800000e0000 */
[----:B------:R-:W1:Y:S01]  /*0080*/  SHFL.IDX PT, R2, R2, RZ, 0x1f ;  /* 0x00001fff02027589 */ /* 0x000e6200000e0000 */
[----:B0-----:R-:W-:Y:S02]  /*0090*/  R2UR UR10, R3 ;  /* 0x00000000030a72ca */ /* 0x001fe400000e0000 */
[----:B-1----:R-:W-:-:S11]  /*00a0*/  R2UR UR5, R2 ;  /* 0x00000000020572ca */ /* 0x002fd600000e0000 */
[----:B------:R-:W-:Y:S02]  /*00b0*/  USHF.R.S32.HI UR4, URZ, 0x1f, UR10 ;  /* 0x0000001f3f047899 */ /* 0x000fe4000801140a */
[----:B------:R-:W-:Y:S02]  /*00c0*/  ISETP.NE.OR P0, PT, RZ, UR10, !P0 ;  /* 0x0000000aff007c0c */ /* 0x000fe4000c705670 */
[----:B------:R-:W-:-:S04]  /*00d0*/  ULEA.HI UR4, UR4, UR10, URZ, 0x2 ;  /* 0x0000000a04047291 */ /* 0x000fc8000f8f103f */
[----:B------:R-:W-:-:S04]  /*00e0*/  ULOP3.LUT UR4, UR4, 0xfffffffc, URZ, 0xc0, !UPT ;  /* 0xfffffffc04047892 */ /* 0x000fc8000f8ec03f */
[----:B------:R-:W-:-:S03]  /*00f0*/  UIADD3 UR10, UR10, -UR4, URZ ;  /* 0x800000040a0a7290 */ /* 0x000fc6000fffe03f */
[----:B------:R-:W-:Y:S09]  /*0100*/  @P0 BRA `(.L_x_1) ;  /* 0x0000000000200947 */ /* 0x000ff20003800000 */
[----:B------:R-:W-:Y:S02]  /*0110*/  ULDC.64 UR6, c[0x0][0x198] ;  /* 0x0000660000067ab9 */ /* 0x000fe40000000a00 */
[----:B------:R-:W-:Y:S02]  /*0120*/  UIADD3 UR8, UP0, UR6, 0xf0, URZ ;  /* 0x000000f006087890 */ /* 0x000fe4000ff1e03f */
[----:B------:R-:W-:Y:S02]  /*0130*/  UIADD3 UR6, UP1, UR6, 0x1f0, URZ ;  /* 0x000001f006067890 */ /* 0x000fe4000ff3e03f */
[----:B------:R-:W-:Y:S02]  /*0140*/  UIADD3.X UR9, URZ, UR7, URZ, UP0, !UPT ;  /* 0x000000073f097290 */ /* 0x000fe400087fe43f */
[----:B------:R-:W-:-:S07]  /*0150*/  UIADD3.X UR7, URZ, UR7, URZ, UP1, !UPT ;  /* 0x000000073f077290 */ /* 0x000fce0008ffe43f */
[----:B------:R0:W-:Y:S02]  /*0160*/  UTMACCTL.PF [UR8] ;  /* 0x00000000080079b9 */ /* 0x0001e40008040000 */
[----:B------:R0:W-:Y:S02]  /*0170*/  UTMACCTL.PF [UR6] ;  /* 0x00000000060079b9 */ /* 0x0001e40008040000 */
[----:B0-----:R-:W-:Y:S01]  /*0180*/  NOP ;  /* 0x0000000000007918 */ /* 0x001fe20000000000 */
.L_x_1:
[----:B------:R-:W-:Y:S05]  /*0190*/  BSYNC B0 ;  /* 0x0000000000007941 */ /* 0x000fea0003800000 */
.L_x_0:
[----:B------:R-:W0:Y:S01]  /*01a0*/  SHFL.IDX PT, R2, R0, RZ, 0x1f ;  /* 0x00001fff00027589 */ /* 0x000e2200000e0000 */
[----:B------:R-:W-:Y:S01]  /*01b0*/  UISETP.NE.AND UP0, UPT, UR10, 0x3, UPT ;  /* 0x000000030a00788c */ /* 0x000fe2000bf05270 */
[----:B------:R-:W-:Y:S01]  /*01c0*/  ISETP.NE.AND P1, PT, RZ, UR5, PT ;  /* 0x00000005ff007c0c */ /* 0x000fe2000bf25270 */
[----:B------:R-:W-:Y:S02]  /*01d0*/  UIADD3 UR18, UR5, -0x1, URZ ;  /* 0xffffffff05127890 */ /* 0x000fe4000fffe03f */
[----:B------:R-:W-:Y:S02]  /*01e0*/  UISETP.EQ.OR UP0, UPT, UR10, URZ, !UP0 ;  /* 0x0000003f0a00728c */ /* 0x000fe4000c702670 */
[----:B------:R-:W-:Y:S02]  /*01f0*/  UISETP.GE.U32.AND UP1, UPT, UR18, 0x2, UPT ;  /* 0x000000021200788c */ /* 0x000fe4000bf26070 */
[----:B------:R-:W-:-:S04]  /*0200*/  UISETP.EQ.AND UP0, UPT, UR5, URZ, UP0 ;  /* 0x0000003f0500728c */ /* 0x000fc80008702270 */
[----:B------:R-:W-:-:S04]  /*0210*/  USEL UR40, URZ, 0x1, !UP0 ;  /* 0x000000013f287887 */ /* 0x000fc8000c000000 */
[----:B------:R-:W-:Y:S01]  /*0220*/  USEL UR40, UR40, 0x2, UP1 ;  /* 0x0000000228287887 */ /* 0x000fe20008800000 */
[----:B0-----:R-:W-:-:S13]  /*0230*/  ISETP.NE.AND P0, PT, R2, RZ, PT ;  /* 0x000000ff0200720c */ /* 0x001fda0003f05270 */
[----:B------:R-:W-:Y:S05]  /*0240*/  @P0 BRA `(.L_x_2) ;  /* 0x0000000000600947 */ /* 0x000fea0003800000 */
[----:B------:R-:W0:Y:S01]  /*0250*/  S2UR UR8, SR_CgaCtaId ;  /* 0x00000000000879c3 */ /* 0x000e220000008800 */
[----:B------:R-:W-:Y:S01]  /*0260*/  UMOV UR4, 0x400 ;  /* 0x0000040000047882 */ /* 0x000fe20000000000 */
[----:B------:R-:W-:Y:S01]  /*0270*/  UMOV UR5, 0x1 ;  /* 0x0000000100057882 */ /* 0x000fe20000000000 */
[----:B------:R-:W-:Y:S01]  /*0280*/  UMOV UR6, 0x100 ;  /* 0x0000010000067882 */ /* 0x000fe20000000000 */
[----:B------:R-:W-:Y:S01]  /*0290*/  ELECT P0, URZ, PT ;  /* 0x00000000003f782f */ /* 0x000fe20003800000 */
[----:B------:R-:W-:-:S04]  /*02a0*/  UIADD3 UR6, -UR6, 0x100000, URZ ;  /* 0x0010000006067890 */ /* 0x000fc8000fffe13f */
[----:B------:R-:W-:Y:S02]  /*02b0*/  USHF.L.U32 UR7, UR6, 0xb, URZ ;  /* 0x0000000b06077899 */ /* 0x000fe4000800063f */
[----:B------:R-:W-:Y:S02]  /*02c0*/  USHF.L.U32 UR6, UR6, 0x1, URZ ;  /* 0x0000000106067899 */ /* 0x000fe4000800063f */
[----:B0-----:R-:W-:Y:S02]  /*02d0*/  ULEA UR8, UR8, UR4, 0x18 ;  /* 0x0000000408087291 */ /* 0x001fe4000f8ec03f */
[----:B------:R-:W-:-:S04]  /*02e0*/  UIADD3 UR4, -UR5, 0x100000, URZ ;  /* 0x0010000005047890 */ /* 0x000fc8000fffe13f */
[----:B------:R-:W-:Y:S02]  /*02f0*/  USHF.L.U32 UR5, UR4, 0xb, URZ ;  /* 0x0000000b04057899 */ /* 0x000fe4000800063f */
[----:B------:R-:W-:Y:S01]  /*0300*/  USHF.L.U32 UR4, UR4, 0x1, URZ ;  /* 0x0000000104047899 */ /* 0x000fe2000800063f */
[----:B------:R-:W0:Y:S11]  /*0310*/  FENCE.VIEW.ASYNC.S ;  /* 0x00000000000073c6 */ /* 0x000e360000000000 */
[----:B0-----:R0:W1:Y:S01]  /*0320*/  SYNCS.EXCH.64 URZ, [UR8], UR4 ;  /* 0x00000004083f75b2 */ /* 0x0010620008000100 */
[----:B------:R0:W2:Y:S01]  /*0330*/  SYNCS.EXCH.64 URZ, [UR8+0x28], UR6 ;  /* 0x00002806083f75b2 */ /* 0x0000a20008000100 */
[----:B------:R0:W3:Y:S01]  /*0340*/  SYNCS.EXCH.64 URZ, [UR8+0x8], UR4 ;  /* 0x00000804083f75b2 */ /* 0x0000e20008000100 */
[----:B------:R0:W4:Y:S01]  /*0350*/  SYNCS.EXCH.64 URZ, [UR8+0x30], UR6 ;  /* 0x00003006083f75b2 */ /* 0x0001220008000100 */
[----:B------:R0:W0:Y:S01]  /*0360*/  SYNCS.EXCH.64 URZ, [UR8+0x10], UR4 ;  /* 0x00001004083f75b2 */ /* 0x0000220008000100 */
[----:B------:R0:W0:Y:S01]  /*0370*/  SYNCS.EXCH.64 URZ, [UR8+0x38], UR6 ;  /* 0x00003806083f75b2 */ /* 0x0000220008000100 */
[----:B------:R0:W0:Y:S01]  /*0380*/  SYNCS.EXCH.64 URZ, [UR8+0x18], UR4 ;  /* 0x00001804083f75b2 */ /* 0x0000220008000100 */
[----:B------:R0:W0:Y:S01]  /*0390*/  SYNCS.EXCH.64 URZ, [UR8+0x40], UR6 ;  /* 0x00004006083f75b2 */ /* 0x0000220008000100 */
[----:B------:R0:W0:Y:S01]  /*03a0*/  SYNCS.EXCH.64 URZ, [UR8+0x20], UR4 ;  /* 0x00002004083f75b2 */ /* 0x0000220008000100 */
[----:B------:R0:W0:Y:S01]  /*03b0*/  SYNCS.EXCH.64 URZ, [UR8+0x48], UR6 ;  /* 0x00004806083f75b2 */ /* 0x0000220008000100 */
[----:B------:R-:W-:Y:S01]  /*03c0*/  NOP ;  /* 0x0000000000007918 */ /* 0x000fe20000000000 */
.L_x_2:
[----:B------:R-:W5:Y:S01]  /*03d0*/  SHFL.IDX PT, R0, R0, RZ, 0x1f ;  /* 0x00001fff00007589 */ /* 0x000f6200000e0000 */
[----:B------:R-:W-:Y:S01]  /*03e0*/  ELECT P0, URZ, PT ;  /* 0x00000000003f782f */ /* 0x000fe20003800000 */
[----:B------:R-:W1:Y:S01]  /*03f0*/  S2UR UR17, SR_CTAID.Y ;  /* 0x00000000001179c3 */ /* 0x000e620000002600 */
[----:B0-----:R-:W-:Y:S01]  /*0400*/  ULDC UR5, c[0x0][0x65c] ;  /* 0x0001970000057ab9 */ /* 0x001fe20000000800 */
[----:B------:R-:W-:Y:S01]  /*0410*/  UMOV UR12, 0x20 ;  /* 0x00000020000c7882 */ /* 0x000fe20000000000 */
[----:B------:R-:W-:Y:S01]  /*0420*/  UISETP.NE.AND UP2, UPT, UR5, 0x1, UPT ;  /* 0x000000010500788c */ /* 0x000fe2000bf45270 */
[----:B------:R-:W-:Y:S01]  /*0430*/  NOP ;  /* 0x0000000000007918 */ /* 0x000fe20000000000 */
[----:B------:R-:W-:Y:S02]  /*0440*/  NOP ;  /* 0x0000000000007918 */ /* 0x000fe40000000000 */
[----:B------:R-:W-:Y:S01]  /*0450*/  UP2UR UR46, UPR, URZ, 0x4 ;  /* 0x000000043f2e7883 */ /* 0x000fe20008000000 */
[----:B------:R-:W0:Y:S01]  /*0460*/  S2UR UR4, SR_CTAID.X ;  /* 0x00000000000479c3 */ /* 0x000e220000002500 */
[----:B------:R-:W-:-:S02]  /*0470*/  PLOP3.LUT P2, PT, PT, PT, UP2, 0x80, 0x0 ;  /* 0x000000000000781c */ /* 0x000fc40003f4f028 */
[----:B------:R-:W-:Y:S02]  /*0480*/  PLOP3.LUT P4, PT, PT, PT, UP2, 0x80, 0x0 ;  /* 0x000000000000781c */ /* 0x000fe40003f8f028 */
[----:B------:R-:W-:Y:S01]  /*0490*/  PLOP3.LUT P3, PT, PT, PT, UP2, 0x80, 0x0 ;  /* 0x000000000000781c */ /* 0x000fe20003f6f028 */
[----:B------:R-:W-:Y:S01]  /*04a0*/  @UP2 ULDC UR14, c[0x0][0x10] ;  /* 0x00000400000e2ab9 */ /* 0x000fe20000000800 */
[----:B------:R-:W-:Y:S01]  /*04b0*/  @UP2 UMOV UR9, URZ ;  /* 0x0000003f00092c82 */ /* 0x000fe20008000000 */
[----:B------:R-:W-:Y:S01]  /*04c0*/  @!UP2 ULDC UR11, c[0x0][0xc] ;  /* 0x00000300000baab9 */ /* 0x000fe20000000800 */
[----:B-----5:R-:W-:Y:S01]  /*04d0*/  ISETP.NE.OR P0, PT, R0, RZ, !P0 ;  /* 0x000000ff0000720c */ /* 0x020fe20004705670 */
[----:B-1----:R-:W-:Y:S02]  /*04e0*/  @UP2 UMOV UR7, UR17 ;  /* 0x0000001100072c82 */ /* 0x002fe40008000000 */
[----:B------:R-:W-:Y:S01]  /*04f0*/  @UP2 UMOV UR8, UR7 ;  /* 0x0000000700082c82 */ /* 0x000fe20008000000 */
[----:B------:R-:W-:Y:S01]  /*0500*/  @!UP2 UMOV UR7, UR17 ;  /* 0x000000110007ac82 */ /* 0x000fe20008000000 */
[----:B0-----:R-:W-:-:S08]  /*0510*/  @UP2 UIMAD.WIDE.U32 UR14, UR4, UR14, UR8 ;  /* 0x0000000e040e22a5 */ /* 0x001fd0000f8e0008 */
[----:B------:R-:W-:Y:S01]  /*0520*/  VOTEU.ALL UP0, P0 ;  /* 0x00000000003f7886 */ /* 0x000fe20000000000 */
[----:B------:R-:W-:Y:S01]  /*0530*/  VOTEU.ALL UP1, P0 ;  /* 0x00000000003f7886 */ /* 0x000fe20000020000 */
[----:B------:R-:W-:-:S03]  /*0540*/  IMAD.U32 R2, RZ, RZ, UR14 ;  /* 0x0000000eff027e24 */ /* 0x000fc6000f8e00ff */
[----:B------:R-:W0:Y:S01]  /*0550*/  @!UP0 S2UR UR6, SR_CgaCtaId ;  /* 0x00000000000689c3 */ /* 0x000e220000008800 */
[----:B------:R-:W-:Y:S01]  /*0560*/  @!UP0 UMOV UR5, 0x400 ;  /* 0x0000040000058882 */ /* 0x000fe20000000000 */
[----:B------:R-:W-:-:S04]  /*0570*/  @!UP0 UIADD3 UR12, -UR12, 0x100000, URZ ;  /* 0x001000000c0c8890 */ /* 0x000fc8000fffe13f */
[----:B------:R-:W-:Y:S02]  /*0580*/  @!UP0 USHF.L.U32 UR13, UR12, 0xb, URZ ;  /* 0x0000000b0c0d8899 */ /* 0x000fe4000800063f */
[----:B------:R-:W-:Y:S01]  /*0590*/  @!UP0 USHF.L.U32 UR12, UR12, 0x1, URZ ;  /* 0x000000010c0c8899 */ /* 0x000fe2000800063f */
[----:B------:R-:W-:Y:S01]  /*05a0*/  IMAD.U32 R3, RZ, RZ, UR15 ;  /* 0x0000000fff037e24 */ /* 0x000fe2000f8e00ff */
[----:B0-----:R-:W-:Y:S01]  /*05b0*/  @!UP0 ULEA UR16, UR6, UR5, 0x18 ;  /* 0x0000000506108291 */ /* 0x001fe2000f8ec03f */
[----:B------:R-:W-:Y:S01]  /*05c0*/  VOTEU.ALL UP0, P0 ;  /* 0x00000000003f7886 */ /* 0x000fe20000000000 */
[----:B------:R-:W-:Y:S01]  /*05d0*/  PLOP3.LUT P0, PT, PT, PT, UP2, 0x80, 0x0 ;  /* 0x000000000000781c */ /* 0x000fe20003f0f028 */
[----:B------:R-:W-:Y:S01]  /*05e0*/  UMOV UR5, URZ ;  /* 0x0000003f00057c82 */ /* 0x000fe20008000000 */
[----:B------:R-:W-:Y:S01]  /*05f0*/  @UP2 UMOV UR6, URZ ;  /* 0x0000003f00062c82 */ /* 0x000fe20008000000 */
[----:B------:R-:W-:Y:S02]  /*0600*/  @!UP2 UIMAD.WIDE.U32 UR8, UR11, UR7, UR4 ;  /* 0x000000070b08a2a5 */ /* 0x000fe4000f8e0004 */
[----:B------:R-:W-:-:S04]  /*0610*/  @UP2 UIADD3 UR6, UR15, UR6, URZ ;  /* 0x000000060f062290 */ /* 0x000fc8000fffe03f */
[----:B------:R-:W-:Y:S01]  /*0620*/  IMAD.U32 R5, RZ, RZ, UR9 ;  /* 0x00000009ff057e24 */ /* 0x000fe2000f8e00ff */
[----:B------:R-:W0:Y:S02]  /*0630*/  FENCE.VIEW.ASYNC.S ;  /* 0x00000000000073c6 */ /* 0x000e240000000000 */
[----:B0-----:R0:W2:Y:S01]  /*0640*/  @!UP0 SYNCS.EXCH.64 URZ, [UR16+0x60], UR12 ;  /* 0x0000600c103f85b2 */ /* 0x0010a20008000100 */
[----:B------:R-:W-:Y:S01]  /*0650*/  @P2 IMAD.U32 R6, RZ, RZ, UR6 ;  /* 0x00000006ff062e24 */ /* 0x000fe2000f8e00ff */
[----:B------:R-:W-:Y:S01]  /*0660*/  MOV R4, UR8 ;  /* 0x0000000800047c02 */ /* 0x000fe20008000f00 */
[----:B------:R-:W-:Y:S01]  /*0670*/  @!P4 IMAD.MOV.U32 R6, RZ, RZ, R5 ;  /* 0x000000ffff06c224 */ /* 0x000fe200078e0005 */
[----:B------:R-:W-:Y:S01]  /*0680*/  @P0 MOV R7, R2 ;  /* 0x0000000200070202 */ /* 0x000fe20000000f00 */
[----:B------:R-:W-:Y:S02]  /*0690*/  IMAD.U32 R2, RZ, RZ, UR8 ;  /* 0x00000008ff027e24 */ /* 0x000fe4000f8e00ff */
[----:B------:R-:W-:Y:S01]  /*06a0*/  IMAD.U32 R3, RZ, RZ, UR9 ;  /* 0x00000009ff037e24 */ /* 0x000fe2000f8e00ff */
[----:B------:R0:W-:Y:S01]  /*06b0*/  STL [R1+0x200], R6 ;  /* 0x0002000601007387 */ /* 0x0001e20000100800 */
[----:B------:R-:W-:-:S05]  /*06c0*/  @!P3 IMAD.MOV.U32 R7, RZ, RZ, R2 ;  /* 0x000000ffff07b224 */ /* 0x000fca00078e0002 */
[----:B------:R0:W-:Y:S01]  /*06d0*/  STL [R1+0x204], R7 ;  /* 0x0002040701007387 */ /* 0x0001e20000100800 */
[----:B------:R0:W2:Y:S01]  /*06e0*/  @!UP1 SYNCS.EXCH.64 URZ, [UR16+0x68], UR12 ;  /* 0x0000680c103f95b2 */ /* 0x0000a20008000100 */
[----:B------:R-:W-:Y:S01]  /*06f0*/  NOP ;  /* 0x0000000000007918 */ /* 0x000fe20000000000 */
[----:B--234-:R-:W-:Y:S06]  /*0700*/  BAR.SYNC.DEFER_BLOCKING 0x0 ;  /* 0x0000000000007b1d */ /* 0x01cfec0000010000 */
[----:B------:R-:W-:Y:S05]  /*0710*/  @!P1 BRA `(.L_x_3) ;  /* 0x0000012000e09947 */ /* 0x000fea0003800000 */
[----:B------:R-:W-:-:S06]  /*0720*/  UISETP.GT.U32.AND UP0, UPT, UR18, 0x1, UPT ;  /* 0x000000011200788c */ /* 0x000fcc000bf04070 */
[----:B------:R-:W-:-:S13]  /*0730*/  PLOP3.LUT P0, PT, PT, PT, UP0, 0x80, 0x0 ;  /* 0x000000000000781c */ /* 0x000fda0003f0f008 */
[----:B0-----:R-:W-:Y:S05]  /*0740*/  @P0 EXIT ;  /* 0x000000000000094d */ /* 0x001fea0003800000 */
[----:B------:R-:W-:Y:S01]  /*0750*/  ULDC.64 UR8, c[0x0][0x650] ;  /* 0x0001940000087ab9 */ /* 0x000fe20000000a00 */
[----:B------:R-:W-:Y:S01]  /*0760*/  UMOV UR41, 0xffffffff ;  /* 0xffffffff00297882 */ /* 0x000fe20000000000 */
[----:B------:R-:W-:Y:S01]  /*0770*/  ISETP.GE.U32.AND P0, PT, R7, UR8, PT ;  /* 0x0000000807007c0c */ /* 0x000fe2000bf06070 */
[----:B------:R-:W-:Y:S01]  /*0780*/  UMOV UR42, 0xffffffff ;  /* 0xffffffff002a7882 */ /* 0x000fe20000000000 */
[----:B------:R-:W-:Y:S01]  /*0790*/  UMOV UR43, 0xffffffff ;  /* 0xffffffff002b7882 */ /* 0x000fe20000000000 */
[----:B------:R-:W-:Y:S02]  /*07a0*/  PRMT R0, RZ, 0x7610, R0 ;  /* 0x00007610ff007816 */ /* 0x000fe40000000000 */
[----:B------:R-:W-:-:S13]  /*07b0*/  ISETP.GE.U32.AND.EX P0, PT, R6, UR9, PT, P0 ;  /* 0x0000000906007c0c */ /* 0x000fda000bf06100 */
[----:B------:R-:W-:Y:S05]  /*07c0*/  @P0 BRA `(.L_x_4) ;  /* 0x0000000400800947 */ /* 0x000fea0003800000 */
[----:B------:R-:W-:Y:S01]  /*07d0*/  I2FP.F32.U32 R0, UR4 ;  /* 0x0000000400007c45 */ /* 0x000fe20008201000 */
[----:B------:R-:W-:Y:S01]  /*07e0*/  ULDC.64 UR16, c[0x0][0x628] ;  /* 0x00018a0000107ab9 */ /* 0x000fe20000000a00 */
[----:B------:R-:W-:Y:S01]  /*07f0*/  ULDC UR6, c[0x0][0x150] ;  /* 0x0000540000067ab9 */ /* 0x000fe20000000800 */
[----:B------:R-:W-:Y:S01]  /*0800*/  ISETP.NE.U32.AND P0, PT, RZ, UR16, PT ;  /* 0x00000010ff007c0c */ /* 0x000fe2000bf05070 */
[----:B------:R-:W-:Y:S01]  /*0810*/  ULDC UR15, c[0x0][0x630] ;  /* 0x00018c00000f7ab9 */ /* 0x000fe20000000800 */
[----:B------:R-:W-:Y:S01]  /*0820*/  FMUL R0, R0, UR6 ;  /* 0x0000000600007c20 */ /* 0x000fe20008400000 */
[----:B------:R-:W-:Y:S01]  /*0830*/  R2UR UR18, R7 ;  /* 0x00000000071272ca */ /* 0x000fe200000e0000 */
[----:B------:R-:W-:Y:S01]  /*0840*/  ULDC UR20, c[0x0][0x154] ;  /* 0x0000550000147ab9 */ /* 0x000fe20000000800 */
[----:B------:R-:W-:Y:S01]  /*0850*/  ISETP.NE.AND.EX P0, PT, RZ, UR17, PT, P0 ;  /* 0x00000011ff007c0c */ /* 0x000fe2000bf05300 */
[----:B------:R0:W1:Y:S01]  /*0860*/  F2I.U32.TRUNC.NTZ R2, R0 ;  /* 0x0000000000027305 */ /* 0x000062000020f000 */
[----:B------:R-:W-:-:S02]  /*0870*/  R2UR UR19, R6 ;  /* 0x00000000061372ca */ /* 0x000fc400000e0000 */
[----:B------:R-:W-:Y:S02]  /*0880*/  R2UR UR8, R7 ;  /* 0x00000000070872ca */ /* 0x000fe400000e0000 */
[----:B------:R-:W-:-:S07]  /*0890*/  R2UR UR9, R6 ;  /* 0x00000000060972ca */ /* 0x000fce00000e0000 */
[----:B0-----:R-:W-:Y:S08]  /*08a0*/  @!P0 BRA `(.L_x_5) ;  /* 0x0000000000308947 */ /* 0x001ff00003800000 */
[----:B------:R-:W-:Y:S01]  /*08b0*/  R2UR UR8, R7 ;  /* 0x00000000070872ca */ /* 0x000fe200000e0000 */
[----:B------:R-:W-:Y:S01]  /*08c0*/  ULDC UR6, c[0x0][0x634] ;  /* 0x00018d0000067ab9 */ /* 0x000fe20000000800 */
[----:B------:R-:W-:-:S11]  /*08d0*/  R2UR UR14, R6 ;  /* 0x00000000060e72ca */ /* 0x000fd600000e0000 */
[----:B------:R-:W-:-:S04]  /*08e0*/  UIADD3 UR6, UP0, UR8, UR6, URZ ;  /* 0x0000000608067290 */ /* 0x000fc8000ff1e03f */
[----:B------:R-:W-:-:S04]  /*08f0*/  UIADD3.X UR14, URZ, UR14, URZ, UP0, !UPT ;  /* 0x0000000e3f0e7290 */ /* 0x000fc800087fe43f */
[----:B------:R-:W-:-:S04]  /*0900*/  UIMAD.WIDE.U32 UR8, UR14, UR16, URZ ;  /* 0x000000100e0872a5 */ /* 0x000fc8000f8e003f */
[----:B------:R-:W-:Y:S02]  /*0910*/  UIMAD.WIDE.U32 UR10, UP0, UR6, UR17, UR8 ;  /* 0x00000011060a72a5 */ /* 0x000fe4000f800008 */
[----:B------:R-:W-:Y:S02]  /*0920*/  UIMAD.WIDE.U32 UR8, UR6, UR16, URZ ;  /* 0x00000010060872a5 */ /* 0x000fe4000f8e003f */
[----:B------:R-:W-:Y:S02]  /*0930*/  UIADD3.X UR13, URZ, URZ, URZ, UP0, !UPT ;  /* 0x0000003f3f0d7290 */ /* 0x000fe400087fe43f */
[----:B------:R-:W-:Y:S01]  /*0940*/  UIADD3 URZ, UP0, UR9, UR10, URZ ;  /* 0x0000000a093f7290 */ /* 0x000fe2000ff1e03f */
[----:B------:R-:W-:-:S03]  /*0950*/  UMOV UR12, UR11 ;  /* 0x0000000b000c7c82 */ /* 0x000fc60008000000 */
[----:B------:R-:W-:-:S12]  /*0960*/  UIMAD.WIDE.U32.X UR8, UR14, UR17, UR12, UP0 ;  /* 0x000000110e0872a5 */ /* 0x000fd800080e040c */
.L_x_5:
[----:B------:R-:W-:Y:S01]  /*0970*/  USHF.R.U64 UR43, UR8, UR15, UR9 ;  /* 0x0000000f082b7299 */ /* 0x000fe20008001209 */
[----:B------:R-:W-:Y:S01]  /*0980*/  I2FP.F32.U32 R0, UR7 ;  /* 0x0000000700007c45 */ /* 0x000fe20008201000 */
[----:B------:R-:W-:Y:S01]  /*0990*/  USHF.R.U32.HI UR5, URZ, UR15, UR9 ;  /* 0x0000000f3f057299 */ /* 0x000fe20008011609 */
[----:B-1----:R-:W-:Y:S01]  /*09a0*/  R2UR UR12, R2 ;  /* 0x00000000020c72ca */ /* 0x002fe200000e0000 */
[----:B------:R-:W-:Y:S02]  /*09b0*/  UIADD3 UR6, UP0, URZ, -UR43, URZ ;  /* 0x8000002b3f067290 */ /* 0x000fe4000ff1e03f */
[----:B------:R-:W-:Y:S01]  /*09c0*/  FMUL R0, R0, UR20 ;  /* 0x0000001400007c20 */ /* 0x000fe20008400000 */
[----:B------:R-:W-:Y:S01]  /*09d0*/  ULDC.64 UR8, c[0x0][0x620] ;  /* 0x0001880000087ab9 */ /* 0x000fe20000000a00 */
[----:B------:R-:W-:Y:S01]  /*09e0*/  UIADD3.X UR5, URZ, ~UR5, URZ, UP0, !UPT ;  /* 0x800000053f057290 */ /* 0x000fe200087fe43f */
[----:B------:R-:W-:Y:S01]  /*09f0*/  UMOV UR10, UR18 ;  /* 0x00000012000a7c82 */ /* 0x000fe20008000000 */
[----:B------:R-:W-:-:S02]  /*0a00*/  UMOV UR11, UR19 ;  /* 0x00000013000b7c82 */ /* 0x000fc40008000000 */
[----:B------:R-:W-:Y:S01]  /*0a10*/  UIMAD UR5, UR5, UR8, URZ ;  /* 0x00000008050572a4 */ /* 0x000fe2000f8e023f */
[----:B------:R-:W0:Y:S01]  /*0a20*/  F2I.U32.TRUNC.NTZ R0, R0 ;  /* 0x0000000000007305 */ /* 0x000e22000020f000 */
[----:B------:R-:W-:Y:S02]  /*0a30*/  UIMAD.WIDE.U32 UR10, UR6, UR8, UR10 ;  /* 0x00000008060a72a5 */ /* 0x000fe4000f8e000a */
[----:B------:R-:W-:Y:S01]  /*0a40*/  UIMAD UR6, UR6, UR9, UR5 ;  /* 0x00000009060672a4 */ /* 0x000fe2000f8e0205 */
[----:B------:R-:W-:Y:S01]  /*0a50*/  ULDC UR21, c[0x0][0x658] ;  /* 0x0001960000157ab9 */ /* 0x000fe20000000800 */
[----:B------:R-:W-:Y:S02]  /*0a60*/  UMOV UR19, 0xffffffff ;  /* 0xffffffff00137882 */ /* 0x000fe40000000000 */
[----:B------:R-:W-:Y:S01]  /*0a70*/  UIADD3 UR6, UR11, UR6, URZ ;  /* 0x000000060b067290 */ /* 0x000fe2000fffe03f */
[----:B------:R-:W-:Y:S01]  /*0a80*/  ULDC UR15, c[0x0][0x618] ;  /* 0x00018600000f7ab9 */ /* 0x000fe20000000800 */
[----:B------:R-:W-:Y:S01]  /*0a90*/  ULDC.64 UR8, c[0x0][0x640] ;  /* 0x0001900000087ab9 */ /* 0x000fe20000000a00 */
[----:B------:R-:W-:Y:S01]  /*0aa0*/  USHF.L.U32 UR11, UR19, UR21, URZ ;  /* 0x00000015130b7299 */ /* 0x000fe2000800063f */
[----:B------:R-:W-:Y:S01]  /*0ab0*/  ISETP.NE.U32.AND P0, PT, RZ, UR8, PT ;  /* 0x00000008ff007c0c */ /* 0x000fe2000bf05070 */
[----:B------:R-:W-:-:S02]  /*0ac0*/  USHF.R.U64 UR19, UR10, UR15, UR6 ;  /* 0x0000000f0a137299 */ /* 0x000fc40008001206 */
[----:B------:R-:W-:Y:S01]  /*0ad0*/  USHF.R.U32.HI UR10, URZ, UR15, UR6 ;  /* 0x0000000f3f0a7299 */ /* 0x000fe20008011606 */
[----:B0-----:R-:W-:Y:S01]  /*0ae0*/  R2UR UR14, R0 ;  /* 0x00000000000e72ca */ /* 0x001fe200000e0000 */
[----:B------:R-:W-:Y:S01]  /*0af0*/  ULDC UR17, c[0x0][0x608] ;  /* 0x0001820000117ab9 */ /* 0x000fe20000000800 */
[----:B------:R-:W-:Y:S01]  /*0b00*/  ISETP.NE.AND.EX P0, PT, RZ, UR9, PT, P0 ;  /* 0x00000009ff007c0c */ /* 0x000fe2000bf05300 */
[----:B------:R-:W-:Y:S02]  /*0b10*/  USHF.R.U64 UR23, UR19, UR17, UR10 ;  /* 0x0000001113177299 */ /* 0x000fe4000800120a */
[----:B------:R-:W-:Y:S01]  /*0b20*/  USHF.R.U32.HI UR10, URZ, UR17, UR10 ;  /* 0x000000113f0a7299 */ /* 0x000fe2000801160a */
[----:B------:R-:W-:Y:S01]  /*0b30*/  UMOV UR16, 0x1 ;  /* 0x0000000100107882 */ /* 0x000fe20000000000 */
[----:B------:R-:W-:Y:S02]  /*0b40*/  UIADD3 UR12, -UR12, URZ, URZ ;  /* 0x0000003f0c0c7290 */ /* 0x000fe4000fffe13f */
[----:B------:R-:W-:-:S02]  /*0b50*/  USHF.R.U64 UR24, UR23, UR21, UR10 ;  /* 0x0000001517187299 */ /* 0x000fc4000800120a */
[----:B------:R-:W-:Y:S01]  /*0b60*/  USHF.L.U32 UR6, UR16, UR21, URZ ;  /* 0x0000001510067299 */ /* 0x000fe2000800063f */
[----:B------:R-:W-:Y:S01]  /*0b70*/  ULDC UR13, c[0x0][0x144] ;  /* 0x00005100000d7ab9 */ /* 0x000fe20000000800 */
[----:B------:R-:W-:Y:S01]  /*0b80*/  ULDC UR5, c[0x0][0x600] ;  /* 0x0001800000057ab9 */ /* 0x000fe20000000800 */
[----:B------:R-:W-:Y:S02]  /*0b90*/  ULOP3.LUT UR16, URZ, UR11, URZ, 0x33, !UPT ;  /* 0x0000000b3f107292 */ /* 0x000fe4000f8e333f */
[----:B------:R-:W-:Y:S02]  /*0ba0*/  USHF.R.U32.HI UR11, URZ, UR21, UR10 ;  /* 0x000000153f0b7299 */ /* 0x000fe4000801160a */
[----:B------:R-:W-:Y:S02]  /*0bb0*/  UIADD3 UR18, UR5, -0x1, URZ ;  /* 0xffffffff05127890 */ /* 0x000fe4000fffe03f */
[----:B------:R-:W-:Y:S02]  /*0bc0*/  UIADD3 UR20, -UR14, URZ, URZ ;  /* 0x0000003f0e147290 */ /* 0x000fe4000fffe13f */
[----:B------:R-:W-:Y:S01]  /*0bd0*/  UIMAD UR4, UR13, UR12, UR4 ;  /* 0x0000000c0d0472a4 */ /* 0x000fe2000f8e0204 */
[----:B------:R-:W-:Y:S01]  /*0be0*/  ULDC UR25, c[0x0][0x148] ;  /* 0x0000520000197ab9 */ /* 0x000fe20000000800 */
[----:B------:R-:W-:Y:S01]  /*0bf0*/  ULDC UR21, c[0x0][0x648] ;  /* 0x0001920000157ab9 */ /* 0x000fe20000000800 */
[----:B------:R-:W-:Y:S01]  /*0c00*/  ULDC UR22, c[0x0][0x638] ;  /* 0x00018e0000167ab9 */ /* 0x000fe20000000800 */
[----:B------:R-:W-:Y:S01]  /*0c10*/  UMOV UR10, UR24 ;  /* 0x00000018000a7c82 */ /* 0x000fe20008000000 */
[----:B------:R-:W-:Y:S07]  /*0c20*/  @!P0 BRA `(.L_x_6) ;  /* 0x0000000000308947 */ /* 0x000fee0003800000 */
[----:B------:R-:W-:Y:S02]  /*0c30*/  ULDC UR14, c[0x0][0x64c] ;  /* 0x00019300000e7ab9 */ /* 0x000fe40000000800 */
        /* <DEDUP_REMOVED lines=8> */
[----:B------:R-:W-:-:S07]  /*0cc0*/  UIMAD.WIDE.U32.X UR8, UR17, UR9, UR14, UP0 ;  /* 0x00000009110872a5 */ /* 0x000fce00080e040e */
[----:B------:R-:W-:Y:S01]  /*0cd0*/  UMOV UR10, UR8 ;  /* 0x00000008000a7c82 */ /* 0x000fe20008000000 */
[----:B------:R-:W-:-:S05]  /*0ce0*/  UMOV UR11, UR9 ;  /* 0x00000009000b7c82 */ /* 0x000fca0008000000 */
.L_x_6:
[----:B------:R-:W-:Y:S01]  /*0cf0*/  UISETP.NE.AND UP0, UPT, UR46, URZ, UPT ;  /* 0x0000003f2e00728c */ /* 0x000fe2000bf05270 */
[----:B------:R-:W-:Y:S01]  /*0d00*/  MOV R0, 0x1 ;  /* 0x0000000100007802 */ /* 0x000fe20000000f00 */
[----:B------:R-:W-:Y:S02]  /*0d10*/  USHF.R.U64 UR8, UR10, UR21, UR11 ;  /* 0x000000150a087299 */ /* 0x000fe4000800120b */
[----:B------:R-:W-:Y:S02]  /*0d20*/  ULOP3.LUT UR16, UR23, UR16, URZ, 0xc0, !UPT ;  /* 0x0000001017107292 */ /* 0x000fe4000f8ec03f */
[----:B------:R-:W-:Y:S02]  /*0d30*/  ULOP3.LUT UR18, UR19, UR18, URZ, 0xc0, !UPT ;  /* 0x0000001213127292 */ /* 0x000fe4000f8ec03f */
[----:B------:R-:W-:-:S03]  /*0d40*/  UIMAD UR16, UR6, UR8, UR16 ;  /* 0x00000008061072a4 */ /* 0x000fc6000f8e0210 */
[----:B------:R-:W-:Y:S02]  /*0d50*/  @UP0 UIMAD UR4, UR25, UR20, UR7 ;  /* 0x00000014190402a4 */ /* 0x000fe4000f8e0207 */
[----:B------:R-:W-:-:S04]  /*0d60*/  UIADD3 UR7, -UR8, URZ, URZ ;  /* 0x0000003f08077290 */ /* 0x000fc8000fffe13f */
[----:B------:R-:W-:-:S03]  /*0d70*/  UIMAD UR6, UR7, UR22, UR24 ;  /* 0x00000016070672a4 */ /* 0x000fc6000f8e0218 */
[----:B------:R-:W-:Y:S01]  /*0d80*/  ULDC UR7, c[0x0][0x610] ;  /* 0x0001840000077ab9 */ /* 0x000fe20000000800 */
[----:B------:R-:W-:Y:S02]  /*0d90*/  UIMAD UR6, UR6, UR5, UR18 ;  /* 0x00000005060672a4 */ /* 0x000fe4000f8e0212 */
[----:B------:R-:W-:-:S04]  /*0da0*/  UIMAD UR4, UR16, UR7, UR4 ;  /* 0x00000007100472a4 */ /* 0x000fc8000f8e0204 */
[----:B------:R-:W-:Y:S02]  /*0db0*/  USEL UR42, UR6, UR4, !UP0 ;  /* 0x00000004062a7287 */ /* 0x000fe4000c000000 */
[----:B------:R-:W-:-:S12]  /*0dc0*/  USEL UR41, UR4, UR6, !UP0 ;  /* 0x0000000604297287 */ /* 0x000fd8000c000000 */
.L_x_4:
[----:B------:R-:W-:-:S08]  /*0dd0*/  NOP ;  /* 0x0000000000007918 */ /* 0x000fd00000000000 */
[----:B------:R-:W0:Y:S02]  /*0de0*/  USETMAXREG.TRY_ALLOC.CTAPOOL UP0, 0xf0 ;  /* 0x000000f0000079c8 */ /* 0x000e240008000600 */
[----:B0-----:R-:W-:-:S13]  /*0df0*/  PLOP3.LUT P0, PT, PT, PT, UP0, 0x80, 0x0 ;  /* 0x000000000000781c */ /* 0x001fda0003f0f008 */
[----:B------:R-:W-:Y:S05]  /*0e00*/  @!P0 BRA `(.L_x_4) ;  /* 0xfffffffc00f08947 */ /* 0x000fea000383ffff */
[----:B------:R-:W-:Y:S01]  /*0e10*/  ULDC.64 UR4, c[0x0][0x598] ;  /* 0x0001660000047ab9 */ /* 0x000fe20000000a00 */
[----:B------:R-:W-:Y:S01]  /*0e20*/  ULDC.64 UR36, c[0x0][0x208] ;  /* 0x0000820000247ab9 */ /* 0x000fe20000000a00 */
[----:B------:R-:W-:-:S04]  /*0e30*/  ISETP.NE.U32.AND P0, PT, RZ, UR4, PT ;  /* 0x00000004ff007c0c */ /* 0x000fc8000bf05070 */
[----:B------:R-:W-:-:S13]  /*0e40*/  ISETP.NE.AND.EX P0, PT, RZ, UR5, PT, P0 ;  /* 0x00000005ff007c0c */ /* 0x000fda000bf05300 */
[----:B------:R-:W-:Y:S05]  /*0e50*/  @!P0 BRA `(.L_x_7) ;  /* 0x00000000001c8947 */ /* 0x000fea0003800000 */
[----:B------:R-:W0:Y:S02]  /*0e60*/  LDC.64 R2, c[0x0][0x598] ;  /* 0x00016600ff027b82 */ /* 0x000e240000000a00 */
[----:B0-----:R-:W2:Y:S02]  /*0e70*/  LDG.E.64 R2, desc[UR36][R2.64] ;  /* 0x0000002402027981 */ /* 0x001ea4000c1e1b00 */
[----:B--2---:R-:W-:-:S04]  /*0e80*/  ISETP.NE.U32.AND P0, PT, R2, RZ, PT ;  /* 0x000000ff0200720c */ /* 0x004fc80003f05070 */
[----:B------:R-:W-:-:S13]  /*0e90*/  ISETP.NE.AND.EX P0, PT, R3, RZ, PT, P0 ;  /* 0x000000ff0300720c */ /* 0x000fda0003f05300 */
[----:B------:R-:W-:Y:S05]  /*0ea0*/  @!P0 BRA `(.L_x_7) ;  /* 0x0000000000088947 */ /* 0x000fea0003800000 */
[----:B------:R0:W5:Y:S01]  /*0eb0*/  LD.E R17, desc[UR36][R2.64] ;  /* 0x0000002402117980 */ /* 0x000162000c101900 */
[----:B------:R-:W-:Y:S05]  /*0ec0*/  BRA `(.L_x_8) ;  /* 0x0000000000247947 */ /* 0x000fea0003800000 */
.L_x_7:
[----:B------:R-:W-:Y:S02]  /*0ed0*/  ULDC.64 UR4, c[0x0][0x588] ;  /* 0x0001620000047ab9 */ /* 0x000fe40000000a00 */
[----:B------:R-:W-:-:S04]  /*0ee0*/  ISETP.NE.U32.AND P0, PT, RZ, UR4, PT ;  /* 0x00000004ff007c0c */ /* 0x000fc8000bf05070 */
[----:B------:R-:W-:-:S13]  /*0ef0*/  ISETP.NE.AND.EX P0, PT, RZ, UR5, PT, P0 ;  /* 0x00000005ff007c0c */ /* 0x000fda000bf05300 */
[----:B------:R-:W-:Y:S05]  /*0f00*/  @!P0 BRA `(.L_x_9) ;  /* 0x00000000000c8947 */ /* 0x000fea0003800000 */
[----:B------:R-:W0:Y:S02]  /*0f10*/  LDC.64 R2, c[0x0][0x588] ;  /* 0x00016200ff027b82 */ /* 0x000e240000000a00 */
[----:B0-----:R1:W5:Y:S01]  /*0f20*/  LDG.E R17, desc[UR36][R2.64] ;  /* 0x0000002402117981 */ /* 0x001362000c1e1900 */
[----:B------:R-:W-:Y:S05]  /*0f30*/  BRA `(.L_x_8) ;  /* 0x0000000000087947 */ /* 0x000fea0003800000 */
.L_x_9:
[----:B------:R-:W-:Y:S02]  /*0f40*/  ULDC UR4, c[0x0][0x580] ;  /* 0x0001600000047ab9 */ /* 0x000fe40000000800 */
[----:B------:R-:W-:-:S07]  /*0f50*/  IMAD.U32 R17, RZ, RZ, UR4 ;  /* 0x00000004ff117e24 */ /* 0x000fce000f8e00ff */
.L_x_8:
[----:B------:R-:W-:Y:S02]  /*0f60*/  ULDC.64 UR4, c[0x0][0x5a0] ;  /* 0x0001680000047ab9 */ /* 0x000fe40000000a00 */
[----:B------:R-:W-:-:S04]  /*0f70*/  ISETP.NE.U32.AND P0, PT, RZ, UR4, PT ;  /* 0x00000004ff007c0c */ /* 0x000fc8000bf05070 */
[----:B------:R-:W-:-:S13]  /*0f80*/  ISETP.NE.AND.EX P0, PT, RZ, UR5, PT, P0 ;  /* 0x00000005ff007c0c */ /* 0x000fda000bf05300 */
[----:B------:R-:W-:Y:S05]  /*0f90*/  @!P0 BRA `(.L_x_10) ;  /* 0x00000000001c8947 */ /* 0x000fea0003800000 */
[----:B01----:R-:W0:Y:S02]  /*0fa0*/  LDC.64 R2, c[0x0][0x5a0] ;  /* 0x00016800ff027b82 */ /* 0x003e240000000a00 */
[----:B0-----:R-:W2:Y:S02]  /*0fb0*/  LDG.E.64 R2, desc[UR36][R2.64] ;  /* 0x0000002402027981 */ /* 0x001ea4000c1e1b00 */
[----:B--2---:R-:W-:-:S04]  /*0fc0*/  ISETP.NE.U32.AND P0, PT, R2, RZ, PT ;  /* 0x000000ff0200720c */ /* 0x004fc80003f05070 */
[----:B------:R-:W-:-:S13]  /*0fd0*/  ISETP.NE.AND.EX P0, PT, R3, RZ, PT, P0 ;  /* 0x000000ff0300720c */ /* 0x000fda0003f05300 */
[----:B------:R-:W-:Y:S05]  /*0fe0*/  @!P0 BRA `(.L_x_10) ;  /* 0x0000000000088947 */ /* 0x000fea0003800000 */
[----:B------:R0:W5:Y:S01]  /*0ff0*/  LD.E R18, desc[UR36][R2.64] ;  /* 0x0000002402127980 */ /* 0x000162000c101900 */
[----:B------:R-:W-:Y:S05]  /*1000*/  BRA `(.L_x_11) ;  /* 0x0000000000247947 */ /* 0x000fea0003800000 */
.L_x_10:
[----:B------:R-:W-:Y:S02]  /*1010*/  ULDC.64 UR4, c[0x0][0x590] ;  /* 0x0001640000047ab9 */ /* 0x000fe40000000a00 */
[----:B------:R-:W-:-:S04]  /*1020*/  ISETP.NE.U32.AND P0, PT, RZ, UR4, PT ;  /* 0x00000004ff007c0c */ /* 0x000fc8000bf05070 */
[----:B------:R-:W-:-:S13]  /*1030*/  ISETP.NE.AND.EX P0, PT, RZ, UR5, PT, P0 ;  /* 0x00000005ff007c0c */ /* 0x000fda000bf05300 */
[----:B------:R-:W-:Y:S05]  /*1040*/  @!P0 BRA `(.L_x_12) ;  /* 0x00000000000c8947 */ /* 0x000fea0003800000 */
[----:B------:R-:W2:Y:S02]  /*1050*/  LDC.64 R18, c[0x0][0x590] ;  /* 0x00016400ff127b82 */ /* 0x000ea40000000a00 */
[----:B--2---:R2:W5:Y:S01]  /*1060*/  LDG.E R18, desc[UR36][R18.64] ;  /* 0x0000002412127981 */ /* 0x004562000c1e1900 */
[----:B------:R-:W-:Y:S05]  /*1070*/  BRA `(.L_x_11) ;  /* 0x0000000000087947 */ /* 0x000fea0003800000 */
.L_x_12:
[----:B------:R-:W-:Y:S02]  /*1080*/  ULDC UR4, c[0x0][0x584] ;  /* 0x0001610000047ab9 */ /* 0x000fe40000000800 */
[----:B------:R-:W-:-:S07]  /*1090*/  IMAD.U32 R18, RZ, RZ, UR4 ;  /* 0x00000004ff127e24 */ /* 0x000fce000f8e00ff */
.L_x_11:
[----:B------:R-:W-:-:S13]  /*10a0*/  LOP3.LUT P0, RZ, R0, 0xff, RZ, 0xc0, !PT ;  /* 0x000000ff00ff7812 */ /* 0x000fda000780c0ff */
[----:B------:R-:W-:Y:S05]  /*10b0*/  @!P0 EXIT ;  /* 0x000000000000894d */ /* 0x000fea0003800000 */
[----:B------:R-:W-:Y:S01]  /*10c0*/  ULDC UR4, c[0x0][0x28c] ;  /* 0x0000a30000047ab9 */ /* 0x000fe20000000800 */
[----:B------:R-:W-:Y:S01]  /*10d0*/  UMOV UR38, URZ ;  /* 0x0000003f00267c82 */ /* 0x000fe20008000000 */
[----:B------:R-:W-:Y:S01]  /*10e0*/  UIADD3 UR4, UR4, 0x3f, URZ ;  /* 0x0000003f04047890 */ /* 0x000fe2000fffe03f */
[----:B------:R-:W-:-:S03]  /*10f0*/  UMOV UR39, URZ ;  /* 0x0000003f00277c82 */ /* 0x000fc60008000000 */
[----:B------:R-:W-:-:S04]  /*1100*/  USHF.R.S32.HI UR5, URZ, 0x1f, UR4 ;  /* 0x0000001f3f057899 */ /* 0x000fc80008011404 */
[----:B------:R-:W-:-:S04]  /*1110*/  ULEA.HI UR5, UR5, UR4, URZ, 0x6 ;  /* 0x0000000405057291 */ /* 0x000fc8000f8f303f */
[----:B------:R-:W-:-:S12]  /*1120*/  USHF.R.S32.HI UR44, URZ, 0x6, UR5 ;  /* 0x000000063f2c7899 */ /* 0x000fd80008011405 */
.L_x_546:
[----:B------:R-:W3:Y:S01]  /*1130*/  S2R R0, SR_TID.X ;  /* 0x0000000000007919 */ /* 0x000ee20000002100 */
[----:B----4-:R-:W4:Y:S01]  /*1140*/  S2UR UR7, SR_CgaCtaId ;  /* 0x00000000000779c3 */ /* 0x010f220000008800 */
[----:B------:R-:W-:Y:S02]  /*1150*/  UMOV UR6, 0x400 ;  /* 0x0000040000067882 */ /* 0x000fe40000000000 */
[----:B----4-:R-:W-:Y:S01]  /*1160*/  ULEA UR6, UR7, UR6, 0x18 ;  /* 0x0000000607067291 */ /* 0x010fe2000f8ec03f */
[----:B---3--:R-:W-:-:S04]  /*1170*/  LOP3.LUT R0, R0, 0x80, RZ, 0xc0, !PT ;  /* 0x0000008000007812 */ /* 0x008fc800078ec0ff */
[----:B------:R-:W-:-:S06]  /*1180*/  SHF.R.U32.HI R0, RZ, 0x7, R0 ;  /* 0x00000007ff007819 */ /* 0x000fcc0000011600 */
[----:B------:R-:W3:Y:S02]  /*1190*/  SHFL.IDX PT, R0, R0, RZ, 0x1f ;  /* 0x00001fff00007589 */ /* 0x000ee400000e0000 */
[----:B---3--:R-:W-:-:S13]  /*11a0*/  R2UR UR4, R0 ;  /* 0x00000000000472ca */ /* 0x008fda00000e0000 */
[----:B------:R-:W-:-:S04]  /*11b0*/  ULEA.HI UR5, UR4, UR4, URZ, 0x1 ;  /* 0x0000000404057291 */ /* 0x000fc8000f8f083f */
[----:B------:R-:W-:-:S04]  /*11c0*/  ULOP3.LUT UR5, UR5, 0xffffe, URZ, 0xc0, !UPT ;  /* 0x000ffffe05057892 */ /* 0x000fc8000f8ec03f */
[----:B------:R-:W-:-:S03]  /*11d0*/  UIADD3 UR5, UR4, -UR5, URZ ;  /* 0x8000000504057290 */ /* 0x000fc6000fffe03f */
[----:B------:R-:W-:Y:S01]  /*11e0*/  ULDC UR4, c[0x0][0x28c] ;  /* 0x0000a30000047ab9 */ /* 0x000fe20000000800 */
[----:B------:R-:W-:Y:S01]  /*11f0*/  ULEA UR5, UR5, UR6, 0xc ;  /* 0x0000000605057291 */ /* 0x000fe2000f8e603f */
[----:B------:R-:W-:-:S03]  /*1200*/  ISETP.LT.AND P0, PT, RZ, UR4, PT ;  /* 0x00000004ff007c0c */ /* 0x000fc6000bf01270 */
[----:B------:R-:W-:-:S04]  /*1210*/  UIADD3 UR5, UR5, 0x100, URZ ;  /* 0x0000010005057890 */ /* 0x000fc8000fffe03f */
[----:B------:R-:W-:-:S04]  /*1220*/  USHF.R.U32.HI UR5, URZ, 0x4, UR5 ;  /* 0x000000043f057899 */ /* 0x000fc80008011605 */
[----:B------:R-:W-:-:S04]  /*1230*/  ULOP3.LUT UR5, UR5, 0x3fff, URZ, 0xc0, !UPT ;  /* 0x00003fff05057892 */ /* 0x000fc8000f8ec03f */
[----:B------:R-:W-:Y:S01]  /*1240*/  ULOP3.LUT UR45, UR5, 0x10000, URZ, 0xfc, !UPT ;  /* 0x00010000052d7892 */ /* 0x000fe2000f8efc3f */
[----:B------:R-:W-:Y:S11]  /*1250*/  @P0 BRA `(.L_x_13) ;  /* 0x0000000000400947 */ /* 0x000ff60003800000 */
[----:B------:R-:W-:Y:S01]  /*1260*/  MOV R0, 0x0 ;  /* 0x0000000000007802 */ /* 0x000fe20000000f00 */
[----:B------:R-:W-:Y:S01]  /*1270*/  ULDC.64 UR4, c[0x4][0x68] ;  /* 0x01001a0000047ab9 */ /* 0x000fe20000000a00 */
[----:B------:R-:W-:Y:S01]  /*1280*/  ULDC.64 UR6, c[0x4][0x8] ;  /* 0x0100020000067ab9 */ /* 0x000fe20000000a00 */
[----:B------:R-:W-:Y:S01]  /*1290*/  IMAD.U32 R4, RZ, RZ, UR4 ;  /* 0x00000004ff047e24 */ /* 0x000fe2000f8e00ff */
[----:B01----:R0:W1:Y:S01]  /*12a0*/  LDC.64 R2, c[0x4][R0] ;  /* 0x0100000000027b82 */ /* 0x0030620000000a00 */
[----:B------:R-:W-:Y:S01]  /*12b0*/  MOV R5, UR5 ;  /* 0x0000000500057c02 */ /* 0x000fe20008000f00 */
[----:B------:R-:W-:Y:S01]  /*12c0*/  ULDC.64 UR4, c[0x4][0x70] ;  /* 0x01001c0000047ab9 */ /* 0x000fe20000000a00 */
[----:B------:R-:W-:Y:S01]  /*12d0*/  IMAD.U32 R10, RZ, RZ, UR6 ;  /* 0x00000006ff0a7e24 */ /* 0x000fe2000f8e00ff */
[----:B------:R-:W-:Y:S01]  /*12e0*/  MOV R11, UR7 ;  /* 0x00000007000b7c02 */ /* 0x000fe20008000f00 */
[----:B------:R-:W-:Y:S02]  /*12f0*/  IMAD.U32 R6, RZ, RZ, UR4 ;  /* 0x00000004ff067e24 */ /* 0x000fe4000f8e00ff */
[----:B------:R-:W-:-:S02]  /*1300*/  IMAD.U32 R7, RZ, RZ, UR5 ;  /* 0x00000005ff077e24 */ /* 0x000fc4000f8e00ff */
[----:B------:R-:W-:Y:S02]  /*1310*/  IMAD.MOV.U32 R8, RZ, RZ, 0x1e1 ;  /* 0x000001e1ff087424 */ /* 0x000fe400078e00ff */
[----:B------:R-:W-:Y:S02]  /*1320*/  IMAD.MOV.U32 R12, RZ, RZ, 0x1 ;  /* 0x00000001ff0c7424 */ /* 0x000fe400078e00ff */
[----:B0-----:R-:W-:-:S07]  /*1330*/  IMAD.MOV.U32 R13, RZ, RZ, RZ ;  /* 0x000000ffff0d7224 */ /* 0x001fce00078e00ff */
[----:B------:R-:W-:-:S07]  /*1340*/  LEPC R20, `(.L_x_13) ;  /* 0x000000001014794e */ /* 0x000fce0000000000 */
[----:B-12--5:R-:W-:Y:S05]  /*1350*/  CALL.ABS.NOINC R2 ;  /* 0x0000000002007343 */ /* 0x026fea0003c00000 */
.L_x_13:
[----:B------:R-:W-:-:S06]  /*1360*/  ULOP3.LUT UR4, UR40, 0x1, URZ, 0xfc, !UPT ;  /* 0x0000000128047892 */ /* 0x000fcc000f8efc3f */
[----:B------:R-:W-:-:S04]  /*1370*/  MOV R0, UR4 ;  /* 0x0000000400007c02 */ /* 0x000fc80008000f00 */
[----:B------:R-:W-:-:S13]  /*1380*/  ISETP.NE.AND P0, PT, R0, 0x3, PT ;  /* 0x000000030000780c */ /* 0x000fda0003f05270 */
[----:B------:R-:W-:Y:S05]  /*1390*/  @!P0 BRA `(.L_x_14) ;  /* 0x0000000000048947 */ /* 0x000fea0003800000 */
[----:B------:R-:W-:Y:S01]  /*13a0*/  BPT.TRAP 0x1 ;  /* 0x000000040000795c */ /* 0x000fe20000300000 */
.L_x_14:
[----:B------:R-:W3:Y:S01]  /*13b0*/  S2UR UR5, SR_CgaCtaId ;  /* 0x00000000000579c3 */ /* 0x000ee20000008800 */
[----:B------:R-:W-:Y:S01]  /*13c0*/  UMOV UR4, 0x400 ;  /* 0x0000040000047882 */ /* 0x000fe20000000000 */
[----:B01----:R-:W-:Y:S02]  /*13d0*/  IMAD.U32 R3, RZ, RZ, UR39 ;  /* 0x00000027ff037e24 */ /* 0x003fe4000f8e00ff */
[----:B------:R-:W-:-:S05]  /*13e0*/  IMAD.U32 R2, RZ, RZ, UR38 ;  /* 0x00000026ff027e24 */ /* 0x000fca000f8e00ff */
[----:B------:R-:W-:Y:S01]  /*13f0*/  SHF.L.U32 R2, R2, 0x1f, RZ ;  /* 0x0000001f02027819 */ /* 0x000fe200000006ff */
[----:B---3--:R-:W-:-:S06]  /*1400*/  ULEA UR4, UR5, UR4, 0x18 ;  /* 0x0000000405047291 */ /* 0x008fcc000f8ec03f */
[----:B------:R-:W-:-:S05]  /*1410*/  IMAD.U32 R0, RZ, RZ, UR4 ;  /* 0x00000004ff007e24 */ /* 0x000fca000f8e00ff */
[----:B------:R-:W-:-:S04]  /*1420*/  LEA R3, R3, R0, 0x3 ;  /* 0x0000000003037211 */ /* 0x000fc800078e18ff */
[----:B------:R0:W1:Y:S01]  /*1430*/  SYNCS.PHASECHK.TRANS64.TRYWAIT P1, [R3+URZ], R2 ;  /* 0x00000002030075a7 */ /* 0x000062000802017f */
[----:B------:R-:W-:Y:S05]  /*1440*/  @!P0 BRA `(.L_x_15) ;  /* 0x0000000000048947 */ /* 0x000fea0003800000 */
[----:B------:R-:W-:Y:S01]  /*1450*/  BPT.TRAP 0x1 ;  /* 0x000000040000795c */ /* 0x000fe20000300000 */
.L_x_15:
[----:B-1----:R-:W-:Y:S05]  /*1460*/  @P1 BRA `(.L_x_16) ;  /* 0x0000000000081947 */ /* 0x002fea0003800000 */
[----:B------:R-:W1:Y:S02]  /*1470*/  SYNCS.PHASECHK.TRANS64.TRYWAIT P1, [R3+URZ], R2 ;  /* 0x00000002030075a7 */ /* 0x000e64000802017f */
[----:B-1----:R-:W-:Y:S05]  /*1480*/  @!P1 BRA `(.L_x_17) ;  /* 0x0000012c009c9947 */ /* 0x002fea0003800000 */
.L_x_16:
[----:B------:R-:W-:-:S04]  /*1490*/  UISETP.LT.AND UP0, UPT, UR44, 0x1, UPT ;  /* 0x000000012c00788c */ /* 0x000fc8000bf01270 */
[----:B------:R-:W-:-:S06]  /*14a0*/  USEL UR4, UR44, 0x1, UP0 ;  /* 0x000000012c047887 */ /* 0x000fcc0008000000 */
[----:B01----:R-:W-:Y:S01]  /*14b0*/  IMAD.U32 R3, RZ, RZ, UR4 ;  /* 0x00000004ff037e24 */ /* 0x003fe2000f8e00ff */
[----:B------:R-:W-:Y:S05]  /*14c0*/  WARPSYNC.ALL ;  /* 0x0000000000007948 */ /* 0x000fea0003800000 */
[----:B------:R-:W-:-:S04]  /*14d0*/  IADD3 R3, -R3, UR44, RZ ;  /* 0x0000002c03037c10 */ /* 0x000fc8000fffe1ff */
[----:B------:R-:W-:Y:S02]  /*14e0*/  ISETP.GE.AND P1, PT, R3, 0x1, PT ;  /* 0x000000010300780c */ /* 0x000fe40003f26270 */
[----:B------:R-:W-:Y:S01]  /*14f0*/  R2UR UR4, R0 ;  /* 0x00000000000472ca */ /* 0x000fe200000e0000 */
[----:B------:R-:W-:Y:S01]  /*1500*/  ULEA UR9, UR39, UR45, 0xa ;  /* 0x0000002d27097291 */ /* 0x000fe2000f8e503f */
[----:B------:R-:W-:Y:S01]  /*1510*/  WARPGROUP.ARRIVE ;  /* 0x00000000000079c5 */ /* 0x000fe20000000000 */
[----:B------:R-:W-:Y:S01]  /*1520*/  UMOV UR5, 0x80000020 ;  /* 0x8000002000057882 */ /* 0x000fe20000000000 */
[----:B------:R-:W-:-:S09]  /*1530*/  UMOV UR7, 0x80000020 ;  /* 0x8000002000077882 */ /* 0x000fd20000000000 */
[----:B------:R-:W-:-:S04]  /*1540*/  UIADD3 UR4, UR4, 0x14100, URZ ;  /* 0x0001410004047890 */ /* 0x000fc8000fffe03f */
[----:B------:R-:W-:-:S04]  /*1550*/  USHF.R.U32.HI UR4, URZ, 0x4, UR4 ;  /* 0x000000043f047899 */ /* 0x000fc80008011604 */
[----:B------:R-:W-:-:S04]  /*1560*/  ULOP3.LUT UR4, UR4, 0x3fff, URZ, 0xc0, !UPT ;  /* 0x00003fff04047892 */ /* 0x000fc8000f8ec03f */
[----:B------:R-:W-:-:S03]  /*1570*/  ULOP3.LUT UR8, UR4, 0x10000, URZ, 0xfc, !UPT ;  /* 0x0001000004087892 */ /* 0x000fc6000f8efc3f */
[----:B------:R-:W-:Y:S01]  /*1580*/  UMOV UR4, UR9 ;  /* 0x0000000900047c82 */ /* 0x000fe20008000000 */
[----:B------:R-:W-:-:S07]  /*1590*/  ULEA UR10, UR39, UR8, 0xa ;  /* 0x00000008270a7291 */ /* 0x000fce000f8e503f */
[----:B------:R-:W-:Y:S02]  /*15a0*/  UMOV UR6, UR10 ;  /* 0x0000000a00067c82 */ /* 0x000fe40008000000 */
[----:B------:R-:W-:Y:S01]  /*15b0*/  IGMMA.64x256x32.S8.S8 R24, gdesc[UR4], RZ, !UPT, gsb0 ;  /* 0x06600000041879f1 */ /* 0x000fe2000c0410ff */
[----:B------:R-:W-:Y:S01]  /*15c0*/  UIADD3 UR4, UR9, 0x200, URZ ;  /* 0x0000020009047890 */ /* 0x000fe2000fffe03f */
[----:B------:R-:W-:Y:S01]  /*15d0*/  UMOV UR5, 0x80000020 ;  /* 0x8000002000057882 */ /* 0x000fe20000000000 */
[----:B------:R-:W-:Y:S02]  /*15e0*/  WARPGROUP.DEPBAR.LE gsb0, 0x0 ;  /* 0x00008000000079c5 */ /* 0x000fe40000010000 */
[----:B------:R-:W-:Y:S01]  /*15f0*/  STL.64 [R1], R24 ;  /* 0x0000001801007387 */ /* 0x000fe20000100a00 */
[----:B------:R-:W-:Y:S01]  /*1600*/  IMAD.MOV.U32 R235, RZ, RZ, R50 ;  /* 0x000000ffffeb7224 */ /* 0x000fe200078e0032 */
[----:B------:R-:W-:Y:S01]  /*1610*/  MOV R233, R52 ;  /* 0x0000003400e97202 */ /* 0x000fe20000000f00 */
[----:B------:R-:W-:Y:S01]  /*1620*/  IMAD.MOV.U32 R234, RZ, RZ, R51 ;  /* 0x000000ffffea7224 */ /* 0x000fe200078e0033 */
[----:B------:R-:W-:Y:S01]  /*1630*/  STL.64 [R1+0x8], R26 ;  /* 0x0000081a01007387 */ /* 0x000fe20000100a00 */
        /* <DEDUP_REMOVED lines=69> */
[----:B------:R0:W-:Y:S01]  /*1a90*/  STL.64 [R1+0x60], R48 ;  /* 0x0000603001007387 */ /* 0x0001e20000100a00 */
[----:B------:R-:W-:-:S02]  /*1aa0*/  IMAD.MOV.U32 R183, RZ, RZ, R99 ;  /* 0x000000ffffb77224 */ /* 0x000fc400078e0063 */
[----:B------:R-:W-:Y:S02]  /*1ab0*/  IMAD.MOV.U32 R185, RZ, RZ, R101 ;  /* 0x000000ffffb97224 */ /* 0x000fe400078e0065 */
[----:B------:R-:W-:Y:S02]  /*1ac0*/  IMAD.MOV.U32 R186, RZ, RZ, R102 ;  /* 0x000000ffffba7224 */ /* 0x000fe400078e0066 */
[----:B------:R-:W-:Y:S02]  /*1ad0*/  IMAD.MOV.U32 R187, RZ, RZ, R103 ;  /* 0x000000ffffbb7224 */ /* 0x000fe400078e0067 */
[----:B------:R-:W-:Y:S02]  /*1ae0*/  IMAD.MOV.U32 R189, RZ, RZ, R105 ;  /* 0x000000ffffbd7224 */ /* 0x000fe400078e0069 */
[----:B------:R-:W-:Y:S02]  /*1af0*/  IMAD.MOV.U32 R190, RZ, RZ, R106 ;  /* 0x000000ffffbe7224 */ /* 0x000fe400078e006a */
        /* <DEDUP_REMOVED lines=23> */
[----:B--2---:R-:W-:Y:S02]  /*1c70*/  IMAD.MOV.U32 R19, RZ, RZ, R138 ;  /* 0x000000ffff137224 */ /* 0x004fe400078e008a */
        /* <DEDUP_REMOVED lines=10> */
[----:B0-----:R-:W-:-:S06]  /*1d20*/  WARPGROUP.ARRIVE ;  /* 0x00000000000079c5 */ /* 0x001fcc0000000000 */
[----:B------:R-:W-:Y:S03]  /*1d30*/  IGMMA.64x256x32.S8.S8 R24, gdesc[UR4], RZ, !UPT, gsb0 ;  /* 0x06600000041879f1 */ /* 0x000fe6000c0410ff */
[----:B------:R-:W-:Y:S02]  /*1d40*/  WARPGROUP.DEPBAR.LE gsb0, 0x0 ;  /* 0x00008000000079c5 */ /* 0x000fe40000010000 */
[----:B------:R-:W-:Y:S04]  /*1d50*/  STL.64 [R1+0x2b0], R150 ;  /* 0x0002b09601007387 */ /* 0x000fe80000100a00 */
        /* <DEDUP_REMOVED lines=20> */
[----:B------:R0:W-:Y:S04]  /*1ea0*/  STL.64 [R1+0x208], R108 ;  /* 0x0002086c01007387 */ /* 0x0001e80000100a00 */
[----:B0-----:R-:W2:Y:S04]  /*1eb0*/  LDL.LU R108, [R1] ;  /* 0x00000000016c7983 */ /* 0x001ea80000300800 */
[----:B------:R-:W2:Y:S04]  /*1ec0*/  LDL.LU R109, [R1+0x4] ;  /* 0x00000400016d7983 */ /* 0x000ea80000300800 */
        /* <DEDUP_REMOVED lines=23> */
[----:B------:R-:W2:Y:S01]  /*2040*/  LDL.LU R133, [R1+0x64] ;  /* 0x0000640001857983 */ /* 0x000ea20000300800 */
        /* <DEDUP_REMOVED lines=14> */
[----:B------:R-:W-:Y:S01]  /*2130*/  UIADD3 UR4, UR9, 0x2, URZ ;  /* 0x0000000209047890 */ /* 0x000fe2000fffe03f */
[----:B------:R-:W-:Y:S01]  /*2140*/  IMAD.MOV.U32 R144, RZ, RZ, R225 ;  /* 0x000000ffff907224 */ /* 0x000fe200078e00e1 */
[----:B------:R-:W-:Y:S01]  /*2150*/  UIADD3 UR6, UR10, 0x2, URZ ;  /* 0x000000020a067890 */ /* 0x000fe2000fffe03f */
[----:B------:R-:W-:Y:S01]  /*2160*/  IMAD.MOV.U32 R145, RZ, RZ, R224 ;  /* 0x000000ffff917224 */ /* 0x000fe200078e00e0 */
[----:B------:R-:W-:Y:S01]  /*2170*/  MOV R224, R14 ;  /* 0x0000000e00e07202 */ /* 0x000fe20000000f00 */
[----:B------:R-:W-:Y:S01]  /*2180*/  IMAD.MOV.U32 R147, RZ, RZ, R222 ;  /* 0x000000ffff937224 */ /* 0x000fe200078e00de */
[----:B------:R-:W-:Y:S01]  /*2190*/  UMOV UR5, 0x80000020 ;  /* 0x8000002000057882 */ /* 0x000fe20000000000 */
[----:B------:R-:W-:Y:S01]  /*21a0*/  IMAD.MOV.U32 R148, RZ, RZ, R221 ;  /* 0x000000ffff947224 */ /* 0x000fe200078e00dd */
[----:B------:R-:W-:Y:S01]  /*21b0*/  UMOV UR7, 0x80000020 ;  /* 0x8000002000077882 */ /* 0x000fe20000000000 */
[----:B------:R-:W-:Y:S01]  /*21c0*/  IMAD.MOV.U32 R149, RZ, RZ, R220 ;  /* 0x000000ffff957224 */ /* 0x000fe200078e00dc */
[----:B------:R-:W-:Y:S01]  /*21d0*/  MOV R220, R21 ;  /* 0x0000001500dc7202 */ /* 0x000fe20000000f00 */
        /* <DEDUP_REMOVED lines=14> */
[----:B------:R-:W-:-:S06]  /*22c0*/  IMAD.MOV.U32 R235, RZ, RZ, R2 ;  /* 0x000000ffffeb7224 */ /* 0x000fcc00078e0002 */
[----:B--2---:R-:W-:-:S06]  /*22d0*/  WARPGROUP.ARRIVE ;  /* 0x00000000000079c5 */ /* 0x004fcc0000000000 */
[----:B------:R-:W-:Y:S03]  /*22e0*/  IGMMA.64x256x32.S8.S8 R108, gdesc[UR4], R108, gsb0 ;  /* 0x06600000046c79f1 */ /* 0x000fe6000804106c */
[----:B------:R-:W-:Y:S02]  /*22f0*/  WARPGROUP.DEPBAR.LE gsb0, 0x0 ;  /* 0x00008000000079c5 */ /* 0x000fe40000010000 */
[----:B------:R-:W-:Y:S04]  /*2300*/  STL.64 [R1], R108 ;  /* 0x0000006c01007387 */ /* 0x000fe80000100a00 */
        /* <DEDUP_REMOVED lines=63> */
[----:B0-----:R-:W2:Y:S04]  /*2700*/  LDL.LU.64 R150, [R1+0x2b0] ;  /* 0x0002b00001967983 */ /* 0x001ea80000300a00 */
[----:B------:R-:W2:Y:S04]  /*2710*/  LDL.LU.64 R148, [R1+0x2a8] ;  /* 0x0002a80001947983 */ /* 0x000ea80000300a00 */
        /* <DEDUP_REMOVED lines=19> */
[----:B------:R-:W2:Y:S01]  /*2850*/  LDL.LU.64 R108, [R1+0x208] ;  /* 0x00020800016c7983 */ /* 0x000ea20000300a00 */
[----:B------:R-:W-:Y:S01]  /*2860*/  UIADD3 UR4, UR9, 0x202, URZ ;  /* 0x0000020209047890 */ /* 0x000fe2000fffe03f */
[----:B------:R-:W-:Y:S01]  /*2870*/  UMOV UR5, 0x80000020 ;  /* 0x8000002000057882 */ /* 0x000fe20000000000 */
[----:B--2---:R-:W-:-:S07]  /*2880*/  WARPGROUP.ARRIVE ;  /* 0x00000000000079c5 */ /* 0x004fce0000000000 */
[----:B------:R-:W-:Y:S03]  /*2890*/  IGMMA.64x256x32.S8.S8 R24, gdesc[UR4], R24, gsb0 ;  /* 0x06600000041879f1 */ /* 0x000fe60008041018 */
[----:B------:R-:W-:Y:S02]  /*28a0*/  WARPGROUP.DEPBAR.LE gsb0, 0x0 ;  /* 0x00008000000079c5 */ /* 0x000fe40000010000 */
[----:B-1----:R-:W-:Y:S05]  /*28b0*/  @!P1 BRA `(.L_x_18) ;  /* 0x0000002000889947 */ /* 0x002fea0003800000 */
[----:B------:R-:W-:Y:S02]  /*28c0*/  UIADD3 UR4, UR39, 0x1, URZ ;  /* 0x0000000127047890 */ /* 0x000fe4000fffe03f */
[----:B------:R-:W-:Y:S02]  /*28d0*/  UMOV UR10, UR39 ;  /* 0x00000027000a7c82 */ /* 0x000fe40008000000 */
[----:B------:R-:W-:-:S04]  /*28e0*/  UISETP.NE.AND UP0, UPT, UR4, 0x5, UPT ;  /* 0x000000050400788c */ /* 0x000fc8000bf05270 */
[----:B------:R-:W-:Y:S02]  /*28f0*/  USEL UR5, URZ, 0x1, UP0 ;  /* 0x000000013f057887 */ /* 0x000fe40008000000 */
[----:B------:R-:W-:Y:S02]  /*2900*/  USEL UR9, UR4, URZ, UP0 ;  /* 0x0000003f04097287 */ /* 0x000fe40008000000 */
[----:B------:R-:W-:-:S06]  /*2910*/  ULOP3.LUT UR5, UR38, UR5, URZ, 0x3c, !UPT ;  /* 0x0000000526057292 */ /* 0x000fcc000f8e3c3f */
[----:B------:R-:W-:-:S07]  /*2920*/  MOV R2, UR5 ;  /* 0x0000000500027c02 */ /* 0x000fce0008000f00 */
.L_x_25:
[----:B0-----:R-:W-:Y:S05]  /*2930*/  @!P0 BRA `(.L_x_19) ;  /* 0x0000000000048947 */ /* 0x001fea0003800000 */
[----:B------:R-:W-:Y:S01]  /*2940*/  BPT.TRAP 0x1 ;  /* 0x000000040000795c */ /* 0x000fe20000300000 */
.L_x_19:
[----:B------:R-:W0:Y:S01]  /*2950*/  S2UR UR5, SR_CgaCtaId ;  /* 0x00000000000579c3 */ /* 0x000e220000008800 */
[----:B------:R-:W-:Y:S01]  /*2960*/  UMOV UR4, 0x400 ;  /* 0x0000040000047882 */ /* 0x000fe20000000000 */
[----:B------:R-:W-:Y:S01]  /*2970*/  IMAD.U32 R4, RZ, RZ, UR9 ;  /* 0x00000009ff047e24 */ /* 0x000fe2000f8e00ff */
[----:B------:R-:W-:Y:S01]  /*2980*/  SHF.L.U32 R5, R2, 0x1f, RZ ;  /* 0x0000001f02057819 */ /* 0x000fe200000006ff */
[----:B0-----:R-:W-:-:S06]  /*2990*/  ULEA UR4, UR5, UR4, 0x18 ;  /* 0x0000000405047291 */ /* 0x001fcc000f8ec03f */
[----:B------:R-:W-:-:S04]  /*29a0*/  IMAD.U32 R0, RZ, RZ, UR4 ;  /* 0x00000004ff007e24 */ /* 0x000fc8000f8e00ff */
[----:B------:R-:W-:-:S04]  /*29b0*/  IMAD R4, R4, 0x8, R0 ;  /* 0x0000000804047824 */ /* 0x000fc800078e0200 */
[----:B------:R0:W1:Y:S01]  /*29c0*/  SYNCS.PHASECHK.TRANS64.TRYWAIT P1, [R4+URZ], R5 ;  /* 0x00000005040075a7 */ /* 0x000062000802017f */
[----:B------:R-:W-:Y:S05]  /*29d0*/  @!P0 BRA `(.L_x_20) ;  /* 0x0000000000048947 */ /* 0x000fea0003800000 */
[----:B------:R-:W-:Y:S01]  /*29e0*/  BPT.TRAP 0x1 ;  /* 0x000000040000795c */ /* 0x000fe20000300000 */
.L_x_20:
[----:B-1----:R-:W-:Y:S05]  /*29f0*/  @P1 BRA `(.L_x_21) ;  /* 0x0000000000081947 */ /* 0x002fea0003800000 */
[----:B------:R-:W1:Y:S02]  /*2a00*/  SYNCS.PHASECHK.TRANS64.TRYWAIT P1, [R4+URZ], R5 ;  /* 0x00000005040075a7 */ /* 0x000e64000802017f */
[----:B-1----:R-:W-:Y:S05]  /*2a10*/  @!P1 BRA `(.L_x_22) ;  /* 0x00000118004c9947 */ /* 0x002fea0003800000 */
.L_x_21:
        /* <DEDUP_REMOVED lines=64> */
[----:B--2---:R-:W2:Y:S04]  /*2e20*/  LDL.LU.64 R24, [R1] ;  /* 0x0000000001187983 */ /* 0x004ea80000300a00 */
        /* <DEDUP_REMOVED lines=63> */
[----:B------:R-:W-:-:S02]  /*3220*/  ULEA UR11, UR9, UR45, 0xa ;  /* 0x0000002d090b7291 */ /* 0x000fc4000f8e503f */
[----:B------:R-:W-:Y:S01]  /*3230*/  ULEA UR12, UR9, UR8, 0xa ;  /* 0x00000008090c7291 */ /* 0x000fe2000f8e503f */
[----:B------:R-:W-:Y:S01]  /*3240*/  UMOV UR5, 0x80000020 ;  /* 0x8000002000057882 */ /* 0x000fe20000000000 */
[----:B------:R-:W-:-:S03]  /*3250*/  UMOV UR7, 0x80000020 ;  /* 0x8000002000077882 */ /* 0x000fc60000000000 */
[----:B------:R-:W-:Y:S02]  /*3260*/  UMOV UR4, UR11 ;  /* 0x0000000b00047c82 */ /* 0x000fe40008000000 */
[----:B------:R-:W-:Y:S01]  /*3270*/  UMOV UR6, UR12 ;  /* 0x0000000c00067c82 */ /* 0x000fe20008000000 */
[----:B--2---:R-:W-:-:S06]  /*3280*/  WARPGROUP.ARRIVE ;  /* 0x00000000000079c5 */ /* 0x004fcc0000000000 */
[----:B------:R-:W-:Y:S03]  /*3290*/  IGMMA.64x256x32.S8.S8 R24, gdesc[UR4], R24, gsb0 ;  /* 0x06600000041879f1 */ /* 0x000fe60008041018 */
[----:B------:R-:W-:Y:S02]  /*32a0*/  WARPGROUP.DEPBAR.LE gsb0, 0x0 ;  /* 0x00008000000079c5 */ /* 0x000fe40000010000 */
[----:B------:R-:W-:Y:S01]  /*32b0*/  STL.64 [R1], R24 ;  /* 0x0000001801007387 */ /* 0x000fe20000100a00 */
[----:B01----:R-:W-:Y:S01]  /*32c0*/  IMAD.MOV.U32 R5, RZ, RZ, R150 ;  /* 0x000000ffff057224 */ /* 0x003fe200078e0096 */
        /* <DEDUP_REMOVED lines=50> */
[----:B------:R0:W-:Y:S01]  /*35f0*/  STL [R1+0x68], R50 ;  /* 0x0000683201007387 */ /* 0x0001e20000100800 */
[----:B------:R-:W-:Y:S01]  /*3600*/  IMAD.MOV.U32 R201, RZ, RZ, R117 ;  /* 0x000000ffffc97224 */ /* 0x000fe200078e0075 */
[----:B------:R-:W-:Y:S01]  /*3610*/  MOV R183, R99 ;  /* 0x0000006300b77202 */ /* 0x000fe20000000f00 */
[----:B------:R-:W-:Y:S01]  /*3620*/  IMAD.MOV.U32 R198, RZ, RZ, R114 ;  /* 0x000000ffffc67224 */ /* 0x000fe200078e0072 */
[----:B------:R-:W2:Y:S01]  /*3630*/  LDL.LU.64 R150, [R1+0x4b0] ;  /* 0x0004b00001967983 */ /* 0x000ea20000300a00 */
        /* <DEDUP_REMOVED lines=48> */
[----:B------:R-:W-:-:S02]  /*3940*/  IMAD.MOV.U32 R164, RZ, RZ, R80 ;  /* 0x000000ffffa47224 */ /* 0x000fc400078e0050 */
[----:B------:R-:W-:Y:S01]  /*3950*/  IMAD.MOV.U32 R165, RZ, RZ, R81 ;  /* 0x000000ffffa57224 */ /* 0x000fe200078e0051 */
[----:B------:R-:W2:Y:S01]  /*3960*/  LDL.LU.64 R124, [R1+0x448] ;  /* 0x00044800017c7983 */ /* 0x000ea20000300a00 */
[----:B------:R-:W-:Y:S02]  /*3970*/  IMAD.MOV.U32 R162, RZ, RZ, R78 ;  /* 0x000000ffffa27224 */ /* 0x000fe400078e004e */
[----:B------:R-:W-:Y:S01]  /*3980*/  IMAD.MOV.U32 R160, RZ, RZ, R76 ;  /* 0x000000ffffa07224 */ /* 0x000fe200078e004c */
[----:B------:R-:W2:Y:S01]  /*3990*/  LDL.LU.64 R122, [R1+0x440] ;  /* 0x00044000017a7983 */ /* 0x000ea20000300a00 */
[----:B------:R-:W-:Y:S02]  /*39a0*/  IMAD.MOV.U32 R161, RZ, RZ, R77 ;  /* 0x000000ffffa17224 */ /* 0x000fe400078e004d */
        /* <DEDUP_REMOVED lines=26> */
[----:B------:R-:W-:-:S03]  /*3b50*/  IMAD.MOV.U32 R233, RZ, RZ, R53 ;  /* 0x000000ffffe97224 */ /* 0x000fc600078e0035 */
        /* <DEDUP_REMOVED lines=106> */
[----:B------:R-:W-:-:S02]  /*4200*/  IMAD.MOV.U32 R143, RZ, RZ, R227 ;  /* 0x000000ffff8f7224 */ /* 0x000fc400078e00e3 */
[----:B------:R-:W-:Y:S02]  /*4210*/  IMAD.MOV.U32 R144, RZ, RZ, R226 ;  /* 0x000000ffff907224 */ /* 0x000fe400078e00e2 */
[----:B------:R-:W-:Y:S01]  /*4220*/  IMAD.MOV.U32 R145, RZ, RZ, R225 ;  /* 0x000000ffff917224 */ /* 0x000fe200078e00e1 */
[----:B------:R-:W-:Y:S01]  /*4230*/  MOV R225, R14 ;  /* 0x0000000e00e17202 */ /* 0x000fe20000000f00 */
[----:B------:R-:W-:Y:S02]  /*4240*/  IMAD.MOV.U32 R147, RZ, RZ, R223 ;  /* 0x000000ffff937224 */ /* 0x000fe400078e00df */
[----:B------:R-:W-:Y:S02]  /*4250*/  IMAD.MOV.U32 R148, RZ, RZ, R222 ;  /* 0x000000ffff947224 */ /* 0x000fe400078e00de */
        /* <DEDUP_REMOVED lines=15> */
[----:B------:R-:W-:Y:S01]  /*4350*/  IMAD.MOV.U32 R235, RZ, RZ, R4 ;  /* 0x000000ffffeb7224 */ /* 0x000fe200078e0004 */
[----:B------:R-:W-:Y:S02]  /*4360*/  UIADD3 UR4, UR11, 0x2, URZ ;  /* 0x000000020b047890 */ /* 0x000fe4000fffe03f */
[----:B------:R-:W-:Y:S01]  /*4370*/  UIADD3 UR6, UR12, 0x2, URZ ;  /* 0x000000020c067890 */ /* 0x000fe2000fffe03f */
[----:B------:R-:W-:Y:S01]  /*4380*/  UMOV UR5, 0x80000020 ;  /* 0x8000002000057882 */ /* 0x000fe20000000000 */
[----:B------:R-:W-:Y:S01]  /*4390*/  UMOV UR7, 0x80000020 ;  /* 0x8000002000077882 */ /* 0x000fe20000000000 */
        /* <DEDUP_REMOVED lines=95> */
[----:B------:R-:W-:Y:S01]  /*4990*/  BPT.TRAP 0x1 ;  /* 0x000000040000795c */ /* 0x000fe20000300000 */
.L_x_23:
[----:B------:R-:W-:Y:S01]  /*49a0*/  IMAD.U32 R4, RZ, RZ, UR10 ;  /* 0x0000000aff047e24 */ /* 0x000fe2000f8e00ff */
[----:B------:R-:W-:-:S04]  /*49b0*/  UISETP.GT.U32.AND UP0, UPT, UR40, 0x1, UPT ;  /* 0x000000012800788c */ /* 0x000fc8000bf04070 */
[----:B------:R-:W-:Y:S02]  /*49c0*/  LEA R4, R4, R0, 0x3 ;  /* 0x0000000004047211 */ /* 0x000fe400078e18ff */
[----:B------:R-:W-:-:S03]  /*49d0*/  PLOP3.LUT P1, PT, PT, PT, UP0, 0x80, 0x0 ;  /* 0x000000000000781c */ /* 0x000fc60003f2f008 */
[----:B------:R-:W-:-:S05]  /*49e0*/  VIADD R4, R4, 0x28 ;  /* 0x0000002804047836 */ /* 0x000fca0000000000 */
[----:B------:R-:W-:-:S04]  /*49f0*/  PRMT R4, RZ, 0x654, R4 ;  /* 0x00000654ff047816 */ /* 0x000fc80000000004 */
[----:B------:R0:W-:Y:S01]  /*4a00*/  SYNCS.ARRIVE.TRANS64.RED.A1T0 RZ, [R4+URZ], RZ ;  /* 0x000000ff04ff79a7 */ /* 0x0001e2000810043f */
[----:B------:R-:W-:Y:S05]  /*4a10*/  @P1 BRA `(.L_x_24) ;  /* 0x0000000000041947 */ /* 0x000fea0003800000 */
[----:B------:R-:W-:Y:S01]  /*4a20*/  BPT.TRAP 0x1 ;  /* 0x000000040000795c */ /* 0x000fe20000300000 */
.L_x_24:
[----:B------:R-:W-:Y:S01]  /*4a30*/  UIADD3 UR9, UR9, 0x1, URZ ;  /* 0x0000000109097890 */ /* 0x000fe2000fffe03f */
[C---:B------:R-:W-:Y:S01]  /*4a40*/  ISETP.GT.AND P1, PT, R3.reuse, 0x1, PT ;  /* 0x000000010300780c */ /* 0x040fe20003f24270 */
[----:B------:R-:W-:Y:S01]  /*4a50*/  UIADD3 UR10, UR10, 0x1, URZ ;  /* 0x000000010a0a7890 */ /* 0x000fe2000fffe03f */
[----:B------:R-:W-:Y:S01]  /*4a60*/  VIADD R3, R3, 0xffffffff ;  /* 0xffffffff03037836 */ /* 0x000fe20000000000 */
[----:B------:R-:W-:Y:S02]  /*4a70*/  UISETP.NE.AND UP0, UPT, UR9, 0x5, UPT ;  /* 0x000000050900788c */ /* 0x000fe4000bf05270 */
[----:B------:R-:W-:Y:S02]  /*4a80*/  UISETP.NE.AND UP1, UPT, UR10, 0x5, UPT ;  /* 0x000000050a00788c */ /* 0x000fe4000bf25270 */
[----:B------:R-:W-:Y:S02]  /*4a90*/  USEL UR4, URZ, 0x1, UP0 ;  /* 0x000000013f047887 */ /* 0x000fe40008000000 */
[----:B------:R-:W-:-:S02]  /*4aa0*/  USEL UR9, UR9, URZ, UP0 ;  /* 0x0000003f09097287 */ /* 0x000fc40008000000 */
[----:B------:R-:W-:Y:S02]  /*4ab0*/  USEL UR10, UR10, URZ, UP1 ;  /* 0x0000003f0a0a7287 */ /* 0x000fe40008800000 */
[----:B------:R-:W-:Y:S01]  /*4ac0*/  LOP3.LUT R2, R2, UR4, RZ, 0x3c, !PT ;  /* 0x0000000402027c12 */ /* 0x000fe2000f8e3cff */
[----:B------:R-:W-:Y:S09]  /*4ad0*/  @P1 BRA `(.L_x_25) ;  /* 0xffffffdc00941947 */ /* 0x000ff2000383ffff */
.L_x_18:
[----:B------:R-:W1:Y:S02]  /*4ae0*/  LDC R2, c[0x0][0x28c] ;  /* 0x0000a300ff027b82 */ /* 0x000e640000000800 */
[----:B-1----:R-:W-:-:S13]  /*4af0*/  ISETP.GE.AND P1, PT, R2, 0x1, PT ;  /* 0x000000010200780c */ /* 0x002fda0003f26270 */
[----:B------:R-:W-:Y:S05]  /*4b00*/  @!P1 BRA `(.L_x_26) ;  /* 0x0000000000449947 */ /* 0x000fea0003800000 */
[----:B------:R-:W-:Y:S05]  /*4b10*/  @!P0 BRA `(.L_x_27) ;  /* 0x0000000000048947 */ /* 0x000fea0003800000 */
[----:B------:R-:W-:Y:S01]  /*4b20*/  BPT.TRAP 0x1 ;  /* 0x000000040000795c */ /* 0x000fe20000300000 */
.L_x_27:
[----:B------:R-:W-:-:S04]  /*4b30*/  UISETP.LT.AND UP0, UPT, UR44, 0x1, UPT ;  /* 0x000000012c00788c */ /* 0x000fc8000bf01270 */
[----:B------:R-:W-:Y:S02]  /*4b40*/  USEL UR6, UR44, 0x1, UP0 ;  /* 0x000000012c067887 */ /* 0x000fe40008000000 */
[----:B------:R-:W-:Y:S02]  /*4b50*/  UISETP.GT.U32.AND UP0, UPT, UR40, 0x1, UPT ;  /* 0x000000012800788c */ /* 0x000fe4000bf04070 */
[----:B------:R-:W-:-:S04]  /*4b60*/  UIADD3 UR6, UR39, UR44, -UR6 ;  /* 0x0000002c27067290 */ /* 0x000fc8000fffe806 */
[----:B------:R-:W-:Y:S01]  /*4b70*/  UIMAD.WIDE.U32 UR4, UR6, -0x33333333, URZ ;  /* 0xcccccccd060478a5 */ /* 0x000fe2000f8e003f */
[----:B------:R-:W-:-:S03]  /*4b80*/  PLOP3.LUT P0, PT, PT, PT, UP0, 0x80, 0x0 ;  /* 0x000000000000781c */ /* 0x000fc60003f0f008 */
[----:B------:R-:W-:-:S04]  /*4b90*/  USHF.R.U32.HI UR4, URZ, 0x2, UR5 ;  /* 0x000000023f047899 */ /* 0x000fc80008011605 */
[----:B------:R-:W-:-:S06]  /*4ba0*/  UIMAD UR6, UR4, -0x5, UR6 ;  /* 0xfffffffb040678a4 */ /* 0x000fcc000f8e0206 */
[----:B------:R-:W-:-:S05]  /*4bb0*/  IMAD.U32 R2, RZ, RZ, UR6 ;  /* 0x00000006ff027e24 */ /* 0x000fca000f8e00ff */
[----:B------:R-:W-:-:S05]  /*4bc0*/  LEA R0, R2, R0, 0x3 ;  /* 0x0000000002007211 */ /* 0x000fca00078e18ff */
[----:B------:R-:W-:-:S05]  /*4bd0*/  VIADD R0, R0, 0x28 ;  /* 0x0000002800007836 */ /* 0x000fca0000000000 */
[----:B------:R-:W-:-:S04]  /*4be0*/  PRMT R0, RZ, 0x654, R0 ;  /* 0x00000654ff007816 */ /* 0x000fc80000000000 */
[----:B------:R1:W-:Y:S01]  /*4bf0*/  SYNCS.ARRIVE.TRANS64.RED.A1T0 RZ, [R0+URZ], RZ ;  /* 0x000000ff00ff79a7 */ /* 0x0003e2000810043f */
[----:B------:R-:W-:Y:S05]  /*4c00*/  @P0 BRA `(.L_x_26) ;  /* 0x0000000000040947 */ /* 0x000fea0003800000 */
[----:B------:R-:W-:Y:S01]  /*4c10*/  BPT.TRAP 0x1 ;  /* 0x000000040000795c */ /* 0x000fe20000300000 */
.L_x_26:
[----:B------:R-:W2:Y:S01]  /*4c20*/  S2R R6, SR_TID.X ;  /* 0x0000000000067919 */ /* 0x000ea20000002100 */
[----:B------:R-:W-:Y:S01]  /*4c30*/  MOV R13, 0x6540 ;  /* 0x00006540000d7802 */ /* 0x000fe20000000f00 */
[----:B------:R-:W-:Y:S02]  /*4c40*/  UIMAD.WIDE UR8, UR41, 0x100, URZ ;  /* 0x00000100290878a5 */ /* 0x000fe4000f8e023f */
[----:B------:R-:W-:Y:S01]  /*4c50*/  USHF.R.S32.HI UR10, URZ, 0x1f, UR43 ;  /* 0x0000001f3f0a7899 */ /* 0x000fe2000801142b */
[----:B------:R-:W-:Y:S01]  /*4c60*/  ULDC.64 UR6, c[0x0][0x5d0] ;  /* 0x0001740000067ab9 */ /* 0x000fe20000000a00 */
[----:B------:R-:W-:Y:S02]  /*4c70*/  USHF.L.U32 UR41, UR41, 0x8, URZ ;  /* 0x0000000829297899 */ /* 0x000fe4000800063f */
[----:B------:R-:W-:Y:S02]  /*4c80*/  UIMAD UR4, UR10, UR6, URZ ;  /* 0x000000060a0472a4 */ /* 0x000fe4000f8e023f */
[----:B------:R-:W-:-:S02]  /*4c90*/  UIADD3 UR39, UR44, UR39, URZ ;  /* 0x000000272c277290 */ /* 0x000fc4000fffe03f */
[----:B------:R-:W-:Y:S02]  /*4ca0*/  UIMAD UR4, UR43, UR7, UR4 ;  /* 0x000000072b0472a4 */ /* 0x000fe4000f8e0204 */
[----:B------:R-:W-:Y:S02]  /*4cb0*/  UISETP.GT.U32.AND UP1, UPT, UR39, 0x4, UPT ;  /* 0x000000042700788c */ /* 0x000fe4000bf24070 */
[----:B------:R-:W-:Y:S02]  /*4cc0*/  UISETP.GE.U32.AND UP2, UPT, UR44, 0x5, UPT ;  /* 0x000000052c00788c */ /* 0x000fe4000bf46070 */
[----:B------:R-:W-:Y:S01]  /*4cd0*/  UISETP.LT.U32.AND UP1, UPT, UR44, 0x5, UP1 ;  /* 0x000000052c00788c */ /* 0x000fe20008f21070 */
[--C-:B--2---:R-:W-:Y:S01]  /*4ce0*/  SHF.R.U32.HI R2, RZ, 0x7, R6.reuse ;  /* 0x00000007ff027819 */ /* 0x104fe20000011606 */
[----:B------:R-:W-:Y:S01]  /*4cf0*/  IMAD.SHL.U32 R12, R6, 0x2, RZ ;  /* 0x00000002060c7824 */ /* 0x000fe200078e00ff */
[----:B------:R-:W-:Y:S02]  /*4d00*/  SHF.R.U32.HI R3, RZ, 0x2, R6 ;  /* 0x00000002ff037819 */ /* 0x000fe40000011606 */
[----:B------:R-:W-:-:S02]  /*4d10*/  LOP3.LUT R2, R2, 0x1, RZ, 0xc0, !PT ;  /* 0x0000000102027812 */ /* 0x000fc400078ec0ff */
[----:B0-----:R-:W-:Y:S02]  /*4d20*/  LOP3.LUT R4, R6, 0x60, RZ, 0xc0, !PT ;  /* 0x0000006006047812 */ /* 0x001fe400078ec0ff */
[----:B------:R-:W-:Y:S01]  /*4d30*/  LOP3.LUT R3, R3, 0x7, RZ, 0xc0, !PT ;  /* 0x0000000703037812 */ /* 0x000fe200078ec0ff */
[----:B------:R-:W-:Y:S01]  /*4d40*/  IMAD.SHL.U32 R158, R2, 0x40, RZ ;  /* 0x00000040029e7824 */ /* 0x000fe200078e00ff */
[----:B------:R-:W-:Y:S02]  /*4d50*/  LOP3.LUT R12, R12, 0x6, RZ, 0xc0, !PT ;  /* 0x000000060c0c7812 */ /* 0x000fe400078ec0ff */
[----:B------:R-:W-:Y:S02]  /*4d60*/  SHF.R.U32.HI R4, RZ, 0x1, R4 ;  /* 0x00000001ff047819 */ /* 0x000fe40000011604 */
[--C-:B------:R-:W-:Y:S02]  /*4d70*/  LOP3.LUT R158, R158, 0x40, R3.reuse, 0xe2, !PT ;  /* 0x000000409e9e7812 */ /* 0x100fe400078ee203 */
[----:B------:R-:W-:Y:S01]  /*4d80*/  PRMT R12, R12, R13, UR42 ;  /* 0x0000002a0c0c7e16 */ /* 0x000fe2000800000d */
[----:B------:R-:W-:Y:S01]  /*4d90*/  USHF.L.U32 UR42, UR42, 0x8, URZ ;  /* 0x000000082a2a7899 */ /* 0x000fe2000800063f */
[----:B-1----:R-:W-:-:S02]  /*4da0*/  IADD3 R0, RZ, -R4, -R3 ;  /* 0x80000004ff007210 */ /* 0x002fc40007ffe803 */
[----:B------:R-:W-:Y:S01]  /*4db0*/  LOP3.LUT R158, R158, UR8, R4, 0xfe, !PT ;  /* 0x000000089e9e7c12 */ /* 0x000fe2000f8efe04 */
[----:B------:R-:W-:Y:S01]  /*4dc0*/  IMAD.U32 R4, RZ, RZ, UR6 ;  /* 0x00000006ff047e24 */ /* 0x000fe2000f8e00ff */
[----:B------:R-:W-:Y:S01]  /*4dd0*/  SHF.R.S32.HI R13, RZ, 0x1f, R12 ;  /* 0x0000001fff0d7819 */ /* 0x000fe2000001140c */
[----:B------:R-:W-:Y:S01]  /*4de0*/  ULDC UR6, c[0x0][0x284] ;  /* 0x0000a10000067ab9 */ /* 0x000fe20000000800 */
[----:B------:R-:W-:Y:S01]  /*4df0*/  IMAD R0, R2, -0x40, R0 ;  /* 0xffffffc002007824 */ /* 0x000fe200078e0200 */
[----:B------:R-:W-:Y:S01]  /*4e00*/  MOV R3, 0xfffffffe ;  /* 0xfffffffe00037802 */ /* 0x000fe20000000f00 */
[----:B------:R-:W-:Y:S02]  /*4e10*/  IMAD.U32 R19, RZ, RZ, UR6 ;  /* 0x00000006ff137e24 */ /* 0x000fe4000f8e00ff */
[----:B------:R-:W-:-:S03]  /*4e20*/  IMAD.WIDE.U32 R4, R4, UR43, R12 ;  /* 0x0000002b04047c25 */ /* 0x000fc6000f8e000c */
[----:B------:R-:W-:Y:S01]  /*4e30*/  IADD3 R19, R19, -UR41, R0 ;  /* 0x8000002913137c10 */ /* 0x000fe2000fffe000 */
[----:B------:R-:W-:Y:S01]  /*4e40*/  VIADD R5, R5, UR4 ;  /* 0x0000000405057c36 */ /* 0x000fe20008000000 */
[----:B------:R-:W-:Y:S01]  /*4e50*/  ULDC UR4, c[0x0][0x288] ;  /* 0x0000a20000047ab9 */ /* 0x000fe20000000800 */
[----:B------:R-:W-:Y:S01]  /*4e60*/  LOP3.LUT R0, R6, 0x3, RZ, 0xc0, !PT ;  /* 0x0000000306007812 */ /* 0x000fe200078ec0ff */
[----:B------:R-:W-:-:S04]  /*4e70*/  UISETP.GE.AND UP0, UPT, UR42, UR4, UPT ;  /* 0x000000042a00728c */ /* 0x000fc8000bf06270 */
[----:B------:R-:W-:Y:S01]  /*4e80*/  UISETP.GE.OR UP0, UPT, UR41, UR6, UP0 ;  /* 0x000000062900728c */ /* 0x000fe20008706670 */
[----:B------:R-:W-:Y:S01]  /*4e90*/  IMAD R0, R0, R3, UR4 ;  /* 0x0000000400007e24 */ /* 0x000fe2000f8e0203 */
[----:B------:R-:W-:Y:S02]  /*4ea0*/  UIMAD.WIDE.U32 UR4, UR39, -0x33333333, URZ ;  /* 0xcccccccd270478a5 */ /* 0x000fe4000f8e003f */
[----:B------:R-:W-:Y:S01]  /*4eb0*/  USEL UR6, URZ, 0x1, !UP1 ;  /* 0x000000013f067887 */ /* 0x000fe2000c800000 */
[----:B------:R-:W-:Y:S01]  /*4ec0*/  VIADD R0, R0, -UR42 ;  /* 0x8000002a00007c36 */ /* 0x000fe20008000000 */
[----:B------:R-:W-:Y:S01]  /*4ed0*/  PLOP3.LUT P0, PT, PT, PT, UP0, 0x80, 0x0 ;  /* 0x000000000000781c */ /* 0x000fe20003f0f008 */
[----:B------:R-:W-:Y:S02]  /*4ee0*/  USHF.R.U32.HI UR4, URZ, 0x2, UR5 ;  /* 0x000000023f047899 */ /* 0x000fe40008011605 */
[----:B------:R-:W-:Y:S02]  /*4ef0*/  ULOP3.LUT UR38, UR38, UR6, URZ, 0x3c, !UPT ;  /* 0x0000000626267292 */ /* 0x000fe4000f8e3c3f */
[----:B------:R-:W-:-:S02]  /*4f00*/  UIMAD UR39, UR4, -0x5, UR39 ;  /* 0xfffffffb042778a4 */ /* 0x000fc4000f8e0227 */
[----:B------:R-:W-:Y:S01]  /*4f10*/  @UP2 ULOP3.LUT UR38, UR38, 0x1, UR4, 0x78, !UPT ;  /* 0x0000000126262892 */ /* 0x000fe2000f8e7804 */
[----:B------:R-:W-:-:S05]  /*4f20*/  UMOV UR41, 0xffffffff ;  /* 0xffffffff00297882 */ /* 0x000fca0000000000 */
[----:B------:R-:W-:Y:S06]  /*4f30*/  @P0 BRA `(.L_x_28) ;  /* 0x000000d000f80947 */ /* 0x000fec0003800000 */
[----:B------:R-:W0:Y:S01]  /*4f40*/  LDC.64 R2, c[0x0][0x5c8] ;  /* 0x00017200ff027b82 */ /* 0x000e220000000a00 */
[----:B------:R-:W-:Y:S01]  /*4f50*/  ULDC.64 UR4, c[0x0][0x5c0] ;  /* 0x0001700000047ab9 */ /* 0x000fe20000000a00 */
[----:B------:R-:W-:Y:S01]  /*4f60*/  BSSY B0, `(.L_x_28) ;  /* 0x0000d3b000007945 */ /* 0x000fe20003800000 */
[C---:B0-----:R-:W-:Y:S01]  /*4f70*/  IMAD R6, R2.reuse, UR9, RZ ;  /* 0x0000000902067c24 */ /* 0x041fe2000f8e02ff */
[----:B------:R-:W-:Y:S01]  /*4f80*/  SHF.L.U64.HI R9, R2, 0x3, R3 ;  /* 0x0000000302097819 */ /* 0x000fe20000010203 */
[----:B------:R-:W-:-:S04]  /*4f90*/  IMAD.WIDE.U32 R4, R158, R2, R4 ;  /* 0x000000029e047225 */ /* 0x000fc800078e0004 */
[----:B------:R-:W-:Y:S01]  /*4fa0*/  IMAD R6, R158, R3, R6 ;  /* 0x000000039e067224 */ /* 0x000fe200078e0206 */
[----:B------:R-:W-:Y:S01]  /*4fb0*/  IADD3 R4, P0, R4, UR4, RZ ;  /* 0x0000000404047c10 */ /* 0x000fe2000ff1e0ff */
[----:B------:R-:W-:Y:S02]  /*4fc0*/  IMAD.SHL.U32 R8, R2, 0x8, RZ ;  /* 0x0000000802087824 */ /* 0x000fe400078e00ff */
[----:B------:R-:W-:-:S03]  /*4fd0*/  IMAD.IADD R6, R5, 0x1, R6 ;  /* 0x0000000105067824 */ /* 0x000fc600078e0206 */
[-C--:B------:R-:W-:Y:S02]  /*4fe0*/  IADD3 R10, P1, R8, R4.reuse, RZ ;  /* 0x00000004080a7210 */ /* 0x080fe40007f3e0ff */
[----:B------:R-:W-:Y:S02]  /*4ff0*/  IADD3.X R5, R6, UR5, RZ, P0, !PT ;  /* 0x0000000506057c10 */ /* 0x000fe400087fe4ff */
[C---:B------:R-:W-:Y:S02]  /*5000*/  LEA R6, P0, R2.reuse, R4, 0x7 ;  /* 0x0000000402067211 */ /* 0x040fe400078038ff */
[-C--:B------:R-:W-:Y:S02]  /*5010*/  IADD3.X R11, R9, R5.reuse, RZ, P1, !PT ;  /* 0x00000005090b7210 */ /* 0x080fe40000ffe4ff */
[----:B------:R-:W-:Y:S02]  /*5020*/  LEA.HI.X R7, R2, R5, R3, 0x7, P0 ;  /* 0x0000000502077211 */ /* 0x000fe400000f3c03 */
[----:B-----5:R-:W-:-:S02]  /*5030*/  ISETP.NE.AND P0, PT, R18, RZ, PT ;  /* 0x000000ff1200720c */ /* 0x020fc40003f05270 */
[----:B------:R-:W-:-:S05]  /*5040*/  IADD3 R8, P2, R8, R6, RZ ;  /* 0x0000000608087210 */ /* 0x000fca0007f5e0ff */
[----:B------:R-:W-:-:S06]  /*5050*/  IMAD.X R9, R9, 0x1, R7, P2 ;  /* 0x0000000109097824 */ /* 0x000fcc00010e0607 */
[----:B------:R-:W-:Y:S05]  /*5060*/  @!P0 BRA `(.L_x_29) ;  /* 0x0000009800988947 */ /* 0x000fea0003800000 */
[----:B------:R-:W0:Y:S01]  /*5070*/  LDC.64 R20, c[0x0][0x5b0] ;  /* 0x00016c00ff147b82 */ /* 0x000e220000000a00 */
[----:B------:R-:W-:Y:S01]  /*5080*/  ULDC.64 UR6, c[0x0][0x5b8] ;  /* 0x00016e0000067ab9 */ /* 0x000fe20000000a00 */
[----:B------:R-:W-:Y:S01]  /*5090*/  ISETP.GE.AND P1, PT, R19, 0x1, PT ;  /* 0x000000011300780c */ /* 0x000fe20003f26270 */
[----:B------:R-:W-:Y:S02]  /*50a0*/  UIMAD UR4, UR10, UR6, URZ ;  /* 0x000000060a0472a4 */ /* 0x000fe4000f8e023f */
[----:B------:R-:W-:Y:S01]  /*50b0*/  IMAD.U32 R154, RZ, RZ, UR6 ;  /* 0x00000006ff9a7e24 */ /* 0x000fe2000f8e00ff */
[----:B------:R-:W-:Y:S01]  /*50c0*/  BSSY B1, `(.L_x_30) ;  /* 0x000000e000017945 */ /* 0x000fe20003800000 */
[----:B------:R-:W-:Y:S01]  /*50d0*/  ISETP.LT.OR P2, PT, R0, 0x1, !P1 ;  /* 0x000000010000780c */ /* 0x000fe20004f41670 */
[----:B------:R-:W-:Y:S01]  /*50e0*/  UIMAD UR4, UR43, UR7, UR4 ;  /* 0x000000072b0472a4 */ /* 0x000fe2000f8e0204 */
[----:B------:R-:W1:Y:S01]  /*50f0*/  LDC.64 R22, c[0x0][0x5a8] ;  /* 0x00016a00ff167b82 */ /* 0x000e620000000a00 */
[----:B------:R-:W-:-:S04]  /*5100*/  IMAD.WIDE.U32 R154, R154, UR43, R12 ;  /* 0x0000002b9a9a7c25 */ /* 0x000fc8000f8e000c */
[----:B------:R-:W-:Y:S01]  /*5110*/  VIADD R153, R155, UR4 ;  /* 0x000000049b997c36 */ /* 0x000fe20008000000 */
[----:B------:R-:W-:Y:S01]  /*5120*/  MOV R152, R154 ;  /* 0x0000009a00987202 */ /* 0x000fe20000000f00 */
[----:B0-----:R-:W-:-:S04]  /*5130*/  IMAD R159, R20, UR9, RZ ;  /* 0x00000009149f7c24 */ /* 0x001fc8000f8e02ff */
[----:B------:R-:W-:-:S04]  /*5140*/  IMAD.WIDE.U32 R2, R158, R20, R152 ;  /* 0x000000149e027225 */ /* 0x000fc800078e0098 */
[----:B------:R-:W-:Y:S01]  /*5150*/  IMAD R159, R158, R21, R159 ;  /* 0x000000159e9f7224 */ /* 0x000fe200078e029f */
[----:B-1----:R-:W-:-:S04]  /*5160*/  IADD3 R14, P0, R2, R22, RZ ;  /* 0x00000016020e7210 */ /* 0x002fc80007f1e0ff */
[----:B------:R-:W-:Y:S01]  /*5170*/  IADD3.X R15, R23, R3, R159, P0, !PT ;  /* 0x00000003170f7210 */ /* 0x000fe200007fe49f */
[----:B------:R-:W-:Y:S08]  /*5180*/  @P2 BRA `(.L_x_31) ;  /* 0x0000000000042947 */ /* 0x000ff00003800000 */
[----:B------:R0:W5:Y:S02]  /*5190*/  LDG.E.U8 R16, desc[UR36][R14.64] ;  /* 0x000000240e107981 */ /* 0x000164000c1e1100 */
.L_x_31:
[----:B------:R-:W-:Y:S05]  /*51a0*/  BSYNC B1 ;  /* 0x0000000000017941 */ /* 0x000fea0003800000 */
.L_x_30:
[----:B------:R-:W2:Y:S01]  /*51b0*/  LDL.LU R3, [R1] ;  /* 0x0000000001037983 */ /* 0x000ea20000300800 */
[----:B-----5:R-:W-:Y:S01]  /*51c0*/  LOP3.LUT R2, R16, 0xffff, RZ, 0xc0, !PT ;  /* 0x0000ffff10027812 */ /* 0x020fe200078ec0ff */
[----:B------:R-:W-:Y:S01]  /*51d0*/  BSSY B1, `(.L_x_32) ;  /* 0x000000a000017945 */ /* 0x000fe20003800000 */
[----:B------:R-:W-:Y:S02]  /*51e0*/  ISETP.LT.OR P0, PT, R0, 0x2, !P1 ;  /* 0x000000020000780c */ /* 0x000fe40004f01670 */
[----:B------:R-:W-:-:S05]  /*51f0*/  PRMT R2, R2, 0x8880, RZ ;  /* 0x0000888002027816 */ /* 0x000fca00000000ff */
[----:B------:R-:W-:-:S04]  /*5200*/  IMAD R2, R2, R18, RZ ;  /* 0x0000001202027224 */ /* 0x000fc800078e02ff */
[----:B--2---:R-:W-:-:S05]  /*5210*/  @!P2 IMAD R3, R3, R17, R2 ;  /* 0x000000110303a224 */ /* 0x004fca00078e0202 */
[----:B------:R1:W-:Y:S01]  /*5220*/  @!P2 STG.E.U8 desc[UR36][R4.64], R3 ;  /* 0x000000030400a986 */ /* 0x0003e2000c101124 */
[----:B------:R-:W-:Y:S05]  /*5230*/  @P0 BRA `(.L_x_33) ;  /* 0x00000000000c0947 */ /* 0x000fea0003800000 */
[----:B------:R-:W2:Y:S02]  /*5240*/  LDG.E.U8 R16, desc[UR36][R14.64+0x1] ;  /* 0x000001240e107981 */ /* 0x000ea4000c1e1100 */
[----:B--2---:R-:W-:-:S05]  /*5250*/  PRMT R2, R16, 0x8880, RZ ;  /* 0x0000888010027816 */ /* 0x004fca00000000ff */
[----:B------:R-:W-:-:S07]  /*5260*/  IMAD R2, R2, R18, RZ ;  /* 0x0000001202027224 */ /* 0x000fce00078e02ff */
.L_x_33:
[----:B------:R-:W-:Y:S05]  /*5270*/  BSYNC B1 ;  /* 0x0000000000017941 */ /* 0x000fea0003800000 */
.L_x_32:
[----:B-1----:R-:W2:Y:S01]  /*5280*/  LDL.LU R3, [R1+0x4] ;  /* 0x0000040001037983 */ /* 0x002ea20000300800 */
[C---:B------:R-:W-:Y:S01]  /*5290*/  SHF.L.U64.HI R157, R20.reuse, 0x3, R21 ;  /* 0x00000003149d7819 */ /* 0x040fe20000010215 */
[----:B------:R-:W-:Y:S01]  /*52a0*/  IMAD.SHL.U32 R156, R20, 0x8, RZ ;  /* 0x00000008149c7824 */ /* 0x000fe200078e00ff */
[----:B------:R-:W-:Y:S03]  /*52b0*/  BSSY B1, `(.L_x_34) ;  /* 0x000000d000017945 */ /* 0x000fe60003800000 */
[----:B------:R-:W-:-:S04]  /*52c0*/  IMAD.WIDE.U32 R12, R158, R20, R156 ;  /* 0x000000149e0c7225 */ /* 0x000fc800078e009c */
[----:B------:R-:W-:Y:S01]  /*52d0*/  IMAD.IADD R159, R159, 0x1, R13 ;  /* 0x000000019f9f7824 */ /* 0x000fe200078e020d */
[----:B------:R-:W-:-:S04]  /*52e0*/  IADD3 R12, P2, P3, R154, R22, R12 ;  /* 0x000000169a0c7210 */ /* 0x000fc80007b5e00c */
[----:B------:R-:W-:Y:S01]  /*52f0*/  IADD3.X R13, R153, R23, R159, P2, P3 ;  /* 0x00000017990d7210 */ /* 0x000fe200017e649f */
[----:B--2---:R-:W-:-:S05]  /*5300*/  @!P0 IMAD R3, R3, R17, R2 ;  /* 0x0000001103038224 */ /* 0x004fca00078e0202 */
[----:B------:R1:W-:Y:S01]  /*5310*/  @!P0 STG.E.U8 desc[UR36][R4.64+0x1], R3 ;  /* 0x0000010304008986 */ /* 0x0003e2000c101124 */
[----:B------:R-:W-:-:S04]  /*5320*/  ISETP.GE.AND P0, PT, R19, 0x9, PT ;  /* 0x000000091300780c */ /* 0x000fc80003f06270 */
[----:B------:R-:W-:-:S13]  /*5330*/  ISETP.LT.OR P4, PT, R0, 0x1, !P0 ;  /* 0x000000010000780c */ /* 0x000fda0004781670 */
[----:B-1----:R-:W-:Y:S05]  /*5340*/  @P4 BRA `(.L_x_35) ;  /* 0x00000000000c4947 */ /* 0x002fea0003800000 */
[----:B------:R-:W2:Y:S02]  /*5350*/  LDG.E.U8 R16, desc[UR36][R12.64] ;  /* 0x000000240c107981 */ /* 0x000ea4000c1e1100 */
[----:B--2---:R-:W-:-:S05]  /*5360*/  PRMT R2, R16, 0x8880, RZ ;  /* 0x0000888010027816 */ /* 0x004fca00000000ff */
[----:B------:R-:W-:-:S07]  /*5370*/  IMAD R2, R2, R18, RZ ;  /* 0x0000001202027224 */ /* 0x000fce00078e02ff */
.L_x_35:
[----:B------:R-:W-:Y:S05]  /*5380*/  BSYNC B1 ;  /* 0x0000000000017941 */ /* 0x000fea0003800000 */
.L_x_34:
[----:B------:R-:W2:Y:S01]  /*5390*/  LDL.LU R3, [R1+0x8] ;  /* 0x0000080001037983 */ /* 0x000ea20000300800 */
[----:B------:R-:W-:Y:S01]  /*53a0*/  ISETP.LT.OR P2, PT, R0, 0x2, !P0 ;  /* 0x000000020000780c */ /* 0x000fe20004741670 */
[----:B------:R-:W-:Y:S01]  /*53b0*/  BSSY B1, `(.L_x_36) ;  /* 0x0000007000017945 */ /* 0x000fe20003800000 */
[----:B--2---:R-:W-:-:S05]  /*53c0*/  @!P4 IMAD R3, R3, R17, R2 ;  /* 0x000000110303c224 */ /* 0x004fca00078e0202 */
[----:B------:R1:W-:Y:S06]  /*53d0*/  @!P4 STG.E.U8 desc[UR36][R10.64], R3 ;  /* 0x000000030a00c986 */ /* 0x0003ec000c101124 */
[----:B------:R-:W-:Y:S05]  /*53e0*/  @P2 BRA `(.L_x_37) ;  /* 0x00000000000c2947 */ /* 0x000fea0003800000 */
[----:B------:R-:W2:Y:S02]  /*53f0*/  LDG.E.U8 R16, desc[UR36][R12.64+0x1] ;  /* 0x000001240c107981 */ /* 0x000ea4000c1e1100 */
[----:B--2---:R-:W-:-:S05]  /*5400*/  PRMT R2, R16, 0x8880, RZ ;  /* 0x0000888010027816 */ /* 0x004fca00000000ff */
[----:B------:R-:W-:-:S07]  /*5410*/  IMAD R2, R2, R18, RZ ;  /* 0x0000001202027224 */ /* 0x000fce00078e02ff */
.L_x_37:
[----:B------:R-:W-:Y:S05]  /*5420*/  BSYNC B1 ;  /* 0x0000000000017941 */ /* 0x000fea0003800000 */
.L_x_36:
[----:B-1----:R-:W2:Y:S01]  /*5430*/  LDL.LU R3, [R1+0xc] ;  /* 0x00000c0001037983 */ /* 0x002ea20000300800 */
[----:B------:R-:W-:Y:S01]  /*5440*/  BSSY B1, `(.L_x_38) ;  /* 0x0000009000017945 */ /* 0x000fe20003800000 */
[----:B------:R-:W-:Y:S01]  /*5450*/  ISETP.LT.OR P3, PT, R0, 0xa, !P1 ;  /* 0x0000000a0000780c */ /* 0x000fe20004f61670 */
[----:B--2---:R-:W-:-:S05]  /*5460*/  @!P2 IMAD R3, R3, R17, R2 ;  /* 0x000000110303a224 */ /* 0x004fca00078e0202 */
[----:B------:R1:W-:Y:S01]  /*5470*/  @!P2 STG.E.U8 desc[UR36][R10.64+0x1], R3 ;  /* 0x000001030a00a986 */ /* 0x0003e2000c101124 */
[----:B------:R-:W-:-:S13]  /*5480*/  ISETP.LT.OR P2, PT, R0, 0x9, !P1 ;  /* 0x000000090000780c */ /* 0x000fda0004f41670 */
[----:B-1----:R-:W-:Y:S05]  /*5490*/  @P2 BRA `(.L_x_39) ;  /* 0x00000000000c2947 */ /* 0x002fea0003800000 */
[----:B------:R-:W2:Y:S02]  /*54a0*/  LDG.E.U8 R16, desc[UR36][R14.64+0x8] ;  /* 0x000008240e107981 */ /* 0x000ea4000c1e1100 */
[----:B--2---:R-:W-:-:S05]  /*54b0*/  PRMT R2, R16, 0x8880, RZ ;  /* 0x0000888010027816 */ /* 0x004fca00000000ff */
[----:B------:R-:W-:-:S07]  /*54c0*/  IMAD R2, R2, R18, RZ ;  /* 0x0000001202027224 */ /* 0x000fce00078e02ff */
.L_x_39:
[----:B------:R-:W-:Y:S05]  /*54d0*/  BSYNC B1 ;  /* 0x0000000000017941 */ /* 0x000fea0003800000 */
.L_x_38:
[----:B------:R-:W2:Y:S01]  /*54e0*/  LDL.LU R3, [R1+0x10] ;  /* 0x0000100001037983 */ /* 0x000ea20000300800 */
[----:B------:R-:W-:Y:S01]  /*54f0*/  BSSY B1, `(.L_x_40) ;  /* 0x0000007000017945 */ /* 0x000fe20003800000 */
[----:B--2---:R-:W-:-:S05]  /*5500*/  @!P2 IMAD R3, R3, R17, R2 ;  /* 0x000000110303a224 */ /* 0x004fca00078e0202 */
[----:B------:R1:W-:Y:S01]  /*5510*/  @!P2 STG.E.U8 desc[UR36][R4.64+0x8], R3 ;  /* 0x000008030400a986 */ /* 0x0003e2000c101124 */
[----:B------:R-:W-:Y:S05]  /*5520*/  @P3 BRA `(.L_x_41) ;  /* 0x00000000000c3947 */ /* 0x000fea0003800000 */
[----:B------:R-:W2:Y:S02]  /*5530*/  LDG.E.U8 R16, desc[UR36][R14.64+0x9] ;  /* 0x000009240e107981 */ /* 0x000ea4000c1e1100 */
[----:B--2---:R-:W-:-:S05]  /*5540*/  PRMT R2, R16, 0x8880, RZ ;  /* 0x0000888010027816 */ /* 0x004fca00000000ff */
[----:B------:R-:W-:-:S07]  /*5550*/  IMAD R2, R2, R18, RZ ;  /* 0x0000001202027224 */ /* 0x000fce00078e02ff */
.L_x_41:
[----:B------:R-:W-:Y:S05]  /*5560*/  BSYNC B1 ;  /* 0x0000000000017941 */ /* 0x000fea0003800000 */
.L_x_40:
[----:B-1----:R-:W2:Y:S01]  /*5570*/  LDL.LU R3, [R1+0x14] ;  /* 0x0000140001037983 */ /* 0x002ea20000300800 */
[C---:B------:R-:W-:Y:S01]  /*5580*/  ISETP.LT.OR P2, PT, R0.reuse, 0x9, !P0 ;  /* 0x000000090000780c */ /* 0x040fe20004741670 */
[----:B------:R-:W-:Y:S01]  /*5590*/  BSSY B1, `(.L_x_42) ;  /* 0x000000b000017945 */ /* 0x000fe20003800000 */
[C---:B------:R-:W-:Y:S02]  /*55a0*/  ISETP.LT.OR P4, PT, R0.reuse, 0x11, !P1 ;  /* 0x000000110000780c */ /* 0x040fe40004f81670 */
[C---:B------:R-:W-:Y:S02]  /*55b0*/  ISETP.LT.OR P5, PT, R0.reuse, 0x12, !P1 ;  /* 0x000000120000780c */ /* 0x040fe40004fa1670 */
[----:B------:R-:W-:Y:S01]  /*55c0*/  ISETP.LT.OR P6, PT, R0, 0x11, !P0 ;  /* 0x000000110000780c */ /* 0x000fe200047c1670 */
[----:B--2---:R-:W-:-:S05]  /*55d0*/  @!P3 IMAD R3, R3, R17, R2 ;  /* 0x000000110303b224 */ /* 0x004fca00078e0202 */
[----:B------:R1:W-:Y:S01]  /*55e0*/  @!P3 STG.E.U8 desc[UR36][R4.64+0x9], R3 ;  /* 0x000009030400b986 */ /* 0x0003e2000c101124 */
[----:B------:R-:W-:Y:S01]  /*55f0*/  ISETP.LT.OR P3, PT, R0, 0xa, !P0 ;  /* 0x0000000a0000780c */ /* 0x000fe20004761670 */
[----:B------:R-:W-:-:S12]  /*5600*/  @P2 BRA `(.L_x_43) ;  /* 0x00000000000c2947 */ /* 0x000fd80003800000 */
[----:B------:R-:W2:Y:S02]  /*5610*/  LDG.E.U8 R16, desc[UR36][R12.64+0x8] ;  /* 0x000008240c107981 */ /* 0x000ea4000c1e1100 */
[----:B--2---:R-:W-:-:S05]  /*5620*/  PRMT R2, R16, 0x8880, RZ ;  /* 0x0000888010027816 */ /* 0x004fca00000000ff */
[----:B------:R-:W-:-:S07]  /*5630*/  IMAD R2, R2, R18, RZ ;  /* 0x0000001202027224 */ /* 0x000fce00078e02ff */
.L_x_43:
[----:B------:R-:W-:Y:S05]  /*5640*/  BSYNC B1 ;  /* 0x0000000000017941 */ /* 0x000fea0003800000 */
.L_x_42:
[----:B-1----:R-:W2:Y:S01]  /*5650*/  LDL.LU R3, [R1+0x18] ;  /* 0x0000180001037983 */ /* 0x002ea20000300800 */
[----:B------:R-:W-:Y:S01]  /*5660*/  BSSY B1, `(.L_x_44) ;  /* 0x0000007000017945 */ /* 0x000fe20003800000 */
[----:B--2---:R-:W-:-:S05]  /*5670*/  @!P2 IMAD R3, R3, R17, R2 ;  /* 0x000000110303a224 */ /* 0x004fca00078e0202 */
[----:B------:R1:W-:Y:S01]  /*5680*/  @!P2 STG.E.U8 desc[UR36][R10.64+0x8], R3 ;  /* 0x000008030a00a986 */ /* 0x0003e2000c101124 */
[----:B------:R-:W-:Y:S05]  /*5690*/  @P3 BRA `(.L_x_45) ;  /* 0x00000000000c3947 */ /* 0x000fea0003800000 */
[----:B------:R-:W2:Y:S02]  /*56a0*/  LDG.E.U8 R16, desc[UR36][R12.64+0x9] ;  /* 0x000009240c107981 */ /* 0x000ea4000c1e1100 */
[----:B--2---:R-:W-:-:S05]  /*56b0*/  PRMT R2, R16, 0x8880, RZ ;  /* 0x0000888010027816 */ /* 0x004fca00000000ff */
[----:B------:R-:W-:-:S07]  /*56c0*/  IMAD R2, R2, R18, RZ ;  /* 0x0000001202027224 */ /* 0x000fce00078e02ff */
.L_x_45:
[----:B------:R-:W-:Y:S05]  /*56d0*/  BSYNC B1 ;  /* 0x0000000000017941 */ /* 0x000fea0003800000 */
.L_x_44:
        /* <DEDUP_REMOVED lines=8> */
.L_x_47:
[----:B------:R-:W-:Y:S05]  /*5760*/  BSYNC B1 ;  /* 0x0000000000017941 */ /* 0x000fea0003800000 */
.L_x_46:
        /* <DEDUP_REMOVED lines=8> */
.L_x_49:
[----:B------:R-:W-:Y:S05]  /*57f0*/  BSYNC B1 ;  /* 0x0000000000017941 */ /* 0x000fea0003800000 */
.L_x_48:
        /* <DEDUP_REMOVED lines=8> */
.L_x_51:
[----:B------:R-:W-:Y:S05]  /*5880*/  BSYNC B1 ;  /* 0x0000000000017941 */ /* 0x000fea0003800000 */
.L_x_50:
        /* <DEDUP_REMOVED lines=13> */
.L_x_53:
[----:B------:R-:W-:Y:S05]  /*5960*/  BSYNC B1 ;  /* 0x0000000000017941 */ /* 0x000fea0003800000 */
.L_x_52:
        /* <DEDUP_REMOVED lines=8> */
.L_x_55:
[----:B------:R-:W-:Y:S05]  /*59f0*/  BSYNC B1 ;  /* 0x0000000000017941 */ /* 0x000fea0003800000 */
.L_x_54:
        /* <DEDUP_REMOVED lines=8> */
.L_x_57:
[----:B------:R-:W-:Y:S05]  /*5a80*/  BSYNC B1 ;  /* 0x0000000000017941 */ /* 0x000fea0003800000 */
.L_x_56:
        /* <DEDUP_REMOVED lines=8> */
.L_x_59:
[----:B------:R-:W-:Y:S05]  /*5b10*/  BSYNC B1 ;  /* 0x0000000000017941 */ /* 0x000fea0003800000 */
.L_x_58:
        /* <DEDUP_REMOVED lines=8> */
.L_x_61:
[----:B------:R-:W-:Y:S05]  /*5ba0*/  BSYNC B1 ;  /* 0x0000000000017941 */ /* 0x000fea0003800000 */
.L_x_60:
        /* <DEDUP_REMOVED lines=13> */
.L_x_63:
[----:B------:R-:W-:Y:S05]  /*5c80*/  BSYNC B1 ;  /* 0x0000000000017941 */ /* 0x000fea0003800000 */
.L_x_62:
        /* <DEDUP_REMOVED lines=8> */
.L_x_65:
[----:B------:R-:W-:Y:S05]  /*5d10*/  BSYNC B1 ;  /* 0x0000000000017941 */ /* 0x000fea0003800000 */
.L_x_64:
        /* <DEDUP_REMOVED lines=8> */
.L_x_67:
[----:B------:R-:W-:Y:S05]  /*5da0*/  BSYNC B1 ;  /* 0x0000000000017941 */ /* 0x000fea0003800000 */
.L_x_66:
        /* <DEDUP_REMOVED lines=8> */
.L_x_69:
[----:B------:R-:W-:Y:S05]  /*5e30*/  BSYNC B1 ;  /* 0x0000000000017941 */ /* 0x000fea0003800000 */
.L_x_68:
        /* <DEDUP_REMOVED lines=8> */
.L_x_71:
[----:B------:R-:W-:Y:S05]  /*5ec0*/  BSYNC B1 ;  /* 0x0000000000017941 */ /* 0x000fea0003800000 */
.L_x_70:
        /* <DEDUP_REMOVED lines=13> */
.L_x_73:
[----:B------:R-:W-:Y:S05]  /*5fa0*/  BSYNC B1 ;  /* 0x0000000000017941 */ /* 0x000fea0003800000 */
.L_x_72:
        /* <DEDUP_REMOVED lines=8> */
.L_x_75:
[----:B------:R-:W-:Y:S05]  /*6030*/  BSYNC B1 ;  /* 0x0000000000017941 */ /* 0x000fea0003800000 */
.L_x_74:
        /* <DEDUP_REMOVED lines=8> */
.L_x_77:
[----:B------:R-:W-:Y:S05]  /*60c0*/  BSYNC B1 ;  /* 0x0000000000017941 */ /* 0x000fea0003800000 */
.L_x_76:
        /* <DEDUP_REMOVED lines=8> */
.L_x_79:
[----:B------:R-:W-:Y:S05]  /*6150*/  BSYNC B1 ;  /* 0x0000000000017941 */ /* 0x000fea0003800000 */
.L_x_78:
        /* <DEDUP_REMOVED lines=8> */
.L_x_81:
[----:B------:R-:W-:Y:S05]  /*61e0*/  BSYNC B1 ;  /* 0x0000000000017941 */ /* 0x000fea0003800000 */
.L_x_80:
        /* <DEDUP_REMOVED lines=13> */
.L_x_83:
[----:B------:R-:W-:Y:S05]  /*62c0*/  BSYNC B1 ;  /* 0x0000000000017941 */ /* 0x000fea0003800000 */
.L_x_82:
        /* <DEDUP_REMOVED lines=8> */
.L_x_85:
[----:B------:R-:W-:Y:S05]  /*6350*/  BSYNC B1 ;  /* 0x0000000000017941 */ /* 0x000fea0003800000 */
.L_x_84:
        /* <DEDUP_REMOVED lines=8> */
.L_x_87:
[----:B------:R-:W-:Y:S05]  /*63e0*/  BSYNC B1 ;  /* 0x0000000000017941 */ /* 0x000fea0003800000 */
.L_x_86:
        /* <DEDUP_REMOVED lines=8> */
.L_x_89:
[----:B------:R-:W-:Y:S05]  /*6470*/  BSYNC B1 ;  /* 0x0000000000017941 */ /* 0x000fea0003800000 */
.L_x_88:
        /* <DEDUP_REMOVED lines=8> */
.L_x_91:
[----:B------:R-:W-:Y:S05]  /*6500*/  BSYNC B1 ;  /* 0x0000000000017941 */ /* 0x000fea0003800000 */
.L_x_90:
        /* <DEDUP_REMOVED lines=13> */
.L_x_93:
[----:B------:R-:W-:Y:S05]  /*65e0*/  BSYNC B1 ;  /* 0x0000000000017941 */ /* 0x000fea0003800000 */
.L_x_92:
        /* <DEDUP_REMOVED lines=8> */
.L_x_95:
[----:B------:R-:W-:Y:S05]  /*6670*/  BSYNC B1 ;  /* 0x0000000000017941 */ /* 0x000fea0003800000 */
.L_x_94:
        /* <DEDUP_REMOVED lines=8> */
.L_x_97:
[----:B------:R-:W-:Y:S05]  /*6700*/  BSYNC B1 ;  /* 0x0000000000017941 */ /* 0x000fea0003800000 */
.L_x_96:
        /* <DEDUP_REMOVED lines=8> */
.L_x_99:
[----:B------:R-:W-:Y:S05]  /*6790*/  BSYNC B1 ;  /* 0x0000000000017941 */ /* 0x000fea0003800000 */
.L_x_98:
        /* <DEDUP_REMOVED lines=8> */
.L_x_101:
[----:B------:R-:W-:Y:S05]  /*6820*/  BSYNC B1 ;  /* 0x0000000000017941 */ /* 0x000fea0003800000 */
.L_x_100:
        /* <DEDUP_REMOVED lines=13> */
.L_x_103:
[----:B------:R-:W-:Y:S05]  /*6900*/  BSYNC B1 ;  /* 0x0000000000017941 */ /* 0x000fea0003800000 */
.L_x_102:
        /* <DEDUP_REMOVED lines=8> */
.L_x_105:
[----:B------:R-:W-:Y:S05]  /*6990*/  BSYNC B1 ;  /* 0x0000000000017941 */ /* 0x000fea0003800000 */
.L_x_104:
        /* <DEDUP_REMOVED lines=8> */
.L_x_107:
[----:B------:R-:W-:Y:S05]  /*6a20*/  BSYNC B1 ;  /* 0x0000000000017941 */ /* 0x000fea0003800000 */
.L_x_106:
        /* <DEDUP_REMOVED lines=8> */
.L_x_109:
[----:B------:R-:W-:Y:S05]  /*6ab0*/  BSYNC B1 ;  /* 0x0000000000017941 */ /* 0x000fea0003800000 */
.L_x_108:
        /* <DEDUP_REMOVED lines=8> */
.L_x_111:
[----:B------:R-:W-:Y:S05]  /*6b40*/  BSYNC B1 ;  /* 0x0000000000017941 */ /* 0x000fea0003800000 */
.L_x_110:
        /* <DEDUP_REMOVED lines=13> */
.L_x_113:
[----:B------:R-:W-:Y:S05]  /*6c20*/  BSYNC B1 ;  /* 0x0000000000017941 */ /* 0x000fea0003800000 */
.L_x_112:
        /* <DEDUP_REMOVED lines=8> */
.L_x_115:
[----:B------:R-:W-:Y:S05]  /*6cb0*/  BSYNC B1 ;  /* 0x0000000000017941 */ /* 0x000fea0003800000 */
.L_x_114:
        /* <DEDUP_REMOVED lines=8> */
.L_x_117:
[----:B------:R-:W-:Y:S05]  /*6d40*/  BSYNC B1 ;  /* 0x0000000000017941 */ /* 0x000fea0003800000 */
.L_x_116:
        /* <DEDUP_REMOVED lines=8> */
.L_x_119:
[----:B------:R-:W-:Y:S05]  /*6dd0*/  BSYNC B1 ;  /* 0x0000000000017941 */ /* 0x000fea0003800000 */
.L_x_118:
        /* <DEDUP_REMOVED lines=8> */
.L_x_121:
[----:B------:R-:W-:Y:S05]  /*6e60*/  BSYNC B1 ;  /* 0x0000000000017941 */ /* 0x000fea0003800000 */
.L_x_120:
        /* <DEDUP_REMOVED lines=13> */
.L_x_123:
[----:B------:R-:W-:Y:S05]  /*6f40*/  BSYNC B1 ;  /* 0x0000000000017941 */ /* 0x000fea0003800000 */
.L_x_122:
        /* <DEDUP_REMOVED lines=8> */
.L_x_125:
[----:B------:R-:W-:Y:S05]  /*6fd0*/  BSYNC B1 ;  /* 0x0000000000017941 */ /* 0x000fea0003800000 */
.L_x_124:
        /* <DEDUP_REMOVED lines=8> */
.L_x_127:
[----:B------:R-:W-:Y:S05]  /*7060*/  BSYNC B1 ;  /* 0x0000000000017941 */ /* 0x000fea0003800000 */
.L_x_126:
        /* <DEDUP_REMOVED lines=8> */
.L_x_129:
[----:B------:R-:W-:Y:S05]  /*70f0*/  BSYNC B1 ;  /* 0x0000000000017941 */ /* 0x000fea0003800000 */
.L_x_128:
        /* <DEDUP_REMOVED lines=8> */
.L_x_131:
[----:B------:R-:W-:Y:S05]  /*7180*/  BSYNC B1 ;  /* 0x0000000000017941 */ /* 0x000fea0003800000 */
.L_x_130:
        /* <DEDUP_REMOVED lines=10> */
[----:B------:R-:W1:Y:S02]  /*7230*/  LDG.E.U8 R16, desc[UR36][R12.64+0x61] ;  /* 0x000061240c107981 */ /* 0x000e64000c1e1100 */
[----:B-1----:R-:W-:-:S05]  /*7240*/  PRMT R3, R16, 0x8880, RZ ;  /* 0x0000888010037816 */ /* 0x002fca00000000ff */
[----:B------:R-:W-:-:S07]  /*7250*/  IMAD R2, R3, R18, RZ ;  /* 0x0000001203027224 */ /* 0x000fce00078e02ff */
.L_x_133:
[----:B------:R-:W-:Y:S05]  /*7260*/  BSYNC B1 ;  /* 0x0000000000017941 */ /* 0x000fea0003800000 */
.L_x_132:
[----:B-1----:R-:W2:Y:S01]  /*7270*/  LDL.LU R3, [R1+0xcc] ;  /* 0x0000cc0001037983 */ /* 0x002ea20000300800 */
[----:B------:R-:W-:Y:S01]  /*7280*/  BSSY B1, `(.L_x_134) ;  /* 0x0000007000017945 */ /* 0x000fe20003800000 */
[----:B--2---:R-:W-:-:S05]  /*7290*/  @!P4 IMAD R3, R3, R17, R2 ;  /* 0x000000110303c224 */ /* 0x004fca00078e0202 */
[----:B------:R1:W-:Y:S01]  /*72a0*/  @!P4 STG.E.U8 desc[UR36][R10.64+0x61], R3 ;  /* 0x000061030a00c986 */ /* 0x0003e2000c101124 */
[----:B------:R-:W-:Y:S05]  /*72b0*/  @P3 BRA `(.L_x_135) ;  /* 0x00000000000c3947 */ /* 0x000fea0003800000 */
[----:B------:R-:W1:Y:S02]  /*72c0*/  LDG.E.U8 R16, desc[UR36][R14.64+0x68] ;  /* 0x000068240e107981 */ /* 0x000e64000c1e1100 */
[----:B-1----:R-:W-:-:S05]  /*72d0*/  PRMT R3, R16, 0x8880, RZ ;  /* 0x0000888010037816 */ /* 0x002fca00000000ff */
[----:B------:R-:W-:-:S07]  /*72e0*/  IMAD R2, R3, R18, RZ ;  /* 0x0000001203027224 */ /* 0x000fce00078e02ff */
.L_x_135:
[----:B------:R-:W-:Y:S05]  /*72f0*/  BSYNC B1 ;  /* 0x0000000000017941 */ /* 0x000fea0003800000 */
.L_x_134:
        /* <DEDUP_REMOVED lines=8> */
.L_x_137:
[----:B------:R-:W-:Y:S05]  /*7380*/  BSYNC B1 ;  /* 0x0000000000017941 */ /* 0x000fea0003800000 */
.L_x_136:
        /* <DEDUP_REMOVED lines=8> */
.L_x_139:
[----:B------:R-:W-:Y:S05]  /*7410*/  BSYNC B1 ;  /* 0x0000000000017941 */ /* 0x000fea0003800000 */
.L_x_138:
        /* <DEDUP_REMOVED lines=8> */
.L_x_141:
[----:B------:R-:W-:Y:S05]  /*74a0*/  BSYNC B1 ;  /* 0x0000000000017941 */ /* 0x000fea0003800000 */
.L_x_140:
        /* <DEDUP_REMOVED lines=13> */
.L_x_143:
[----:B------:R-:W-:Y:S05]  /*7580*/  BSYNC B1 ;  /* 0x0000000000017941 */ /* 0x000fea0003800000 */
.L_x_142:
        /* <DEDUP_REMOVED lines=8> */
.L_x_145:
[----:B------:R-:W-:Y:S05]  /*7610*/  BSYNC B1 ;  /* 0x0000000000017941 */ /* 0x000fea0003800000 */
.L_x_144:
        /* <DEDUP_REMOVED lines=8> */
.L_x_147:
[----:B------:R-:W-:Y:S05]  /*76a0*/  BSYNC B1 ;  /* 0x0000000000017941 */ /* 0x000fea0003800000 */
.L_x_146:
        /* <DEDUP_REMOVED lines=8> */
.L_x_149:
[----:B------:R-:W-:Y:S05]  /*7730*/  BSYNC B1 ;  /* 0x0000000000017941 */ /* 0x000fea0003800000 */
.L_x_148:
        /* <DEDUP_REMOVED lines=8> */
.L_x_151:
[----:B------:R-:W-:Y:S05]  /*77c0*/  BSYNC B1 ;  /* 0x0000000000017941 */ /* 0x000fea0003800000 */
.L_x_150:
        /* <DEDUP_REMOVED lines=13> */
.L_x_153:
[----:B------:R-:W-:Y:S05]  /*78a0*/  BSYNC B1 ;  /* 0x0000000000017941 */ /* 0x000fea0003800000 */
.L_x_152:
        /* <DEDUP_REMOVED lines=8> */
.L_x_155:
[----:B------:R-:W-:Y:S05]  /*7930*/  BSYNC B1 ;  /* 0x0000000000017941 */ /* 0x000fea0003800000 */
.L_x_154:
        /* <DEDUP_REMOVED lines=8> */
.L_x_157:
[----:B------:R-:W-:Y:S05]  /*79c0*/  BSYNC B1 ;  /* 0x0000000000017941 */ /* 0x000fea0003800000 */
.L_x_156:
        /* <DEDUP_REMOVED lines=8> */
.L_x_159:
[----:B------:R-:W-:Y:S05]  /*7a50*/  BSYNC B1 ;  /* 0x0000000000017941 */ /* 0x000fea0003800000 */
.L_x_158:
        /* <DEDUP_REMOVED lines=8> */
.L_x_161:
[----:B------:R-:W-:Y:S05]  /*7ae0*/  BSYNC B1 ;  /* 0x0000000000017941 */ /* 0x000fea0003800000 */
.L_x_160:
        /* <DEDUP_REMOVED lines=13> */
.L_x_163:
[----:B------:R-:W-:Y:S05]  /*7bc0*/  BSYNC B1 ;  /* 0x0000000000017941 */ /* 0x000fea0003800000 */
.L_x_162:
        /* <DEDUP_REMOVED lines=8> */
.L_x_165:
[----:B------:R-:W-:Y:S05]  /*7c50*/  BSYNC B1 ;  /* 0x0000000000017941 */ /* 0x000fea0003800000 */
.L_x_164:
        /* <DEDUP_REMOVED lines=8> */
.L_x_167:
[----:B------:R-:W-:Y:S05]  /*7ce0*/  BSYNC B1 ;  /* 0x0000000000017941 */ /* 0x000fea0003800000 */
.L_x_166:
        /* <DEDUP_REMOVED lines=8> */
.L_x_169:
[----:B------:R-:W-:Y:S05]  /*7d70*/  BSYNC B1 ;  /* 0x0000000000017941 */ /* 0x000fea0003800000 */
.L_x_168:
        /* <DEDUP_REMOVED lines=8> */
.L_x_171:
[----:B------:R-:W-:Y:S05]  /*7e00*/  BSYNC B1 ;  /* 0x0000000000017941 */ /* 0x000fea0003800000 */
.L_x_170:
        /* <DEDUP_REMOVED lines=13> */
.L_x_173:
[----:B------:R-:W-:Y:S05]  /*7ee0*/  BSYNC B1 ;  /* 0x0000000000017941 */ /* 0x000fea0003800000 */
.L_x_172:
        /* <DEDUP_REMOVED lines=8> */
.L_x_175:
[----:B------:R-:W-:Y:S05]  /*7f70*/  BSYNC B1 ;  /* 0x0000000000017941 */ /* 0x000fea0003800000 */
.L_x_174:
        /* <DEDUP_REMOVED lines=8> */
.L_x_177:
[----:B------:R-:W-:Y:S05]  /*8000*/  BSYNC B1 ;  /* 0x0000000000017941 */ /* 0x000fea0003800000 */
.L_x_176:
        /* <DEDUP_REMOVED lines=8> */
.L_x_179:
[----:B------:R-:W-:Y:S05]  /*8090*/  BSYNC B1 ;  /* 0x0000000000017941 */ /* 0x000fea0003800000 */
.L_x_178:
        /* <DEDUP_REMOVED lines=8> */
.L_x_181:
[----:B------:R-:W-:Y:S05]  /*8120*/  BSYNC B1 ;  /* 0x0000000000017941 */ /* 0x000fea0003800000 */
.L_x_180:
        /* <DEDUP_REMOVED lines=13> */
.L_x_183:
[----:B------:R-:W-:Y:S05]  /*8200*/  BSYNC B1 ;  /* 0x0000000000017941 */ /* 0x000fea0003800000 */
.L_x_182:
        /* <DEDUP_REMOVED lines=8> */
.L_x_185:
[----:B------:R-:W-:Y:S05]  /*8290*/  BSYNC B1 ;  /* 0x0000000000017941 */ /* 0x000fea0003800000 */
.L_x_184:
        /* <DEDUP_REMOVED lines=8> */
.L_x_187:
[----:B------:R-:W-:Y:S05]  /*8320*/  BSYNC B1 ;  /* 0x0000000000017941 */ /* 0x000fea0003800000 */
.L_x_186:
        /* <DEDUP_REMOVED lines=8> */
.L_x_189:
[----:B------:R-:W-:Y:S05]  /*83b0*/  BSYNC B1 ;  /* 0x0000000000017941 */ /* 0x000fea0003800000 */
.L_x_188:
        /* <DEDUP_REMOVED lines=8> */
.L_x_191:
[----:B------:R-:W-:Y:S05]  /*8440*/  BSYNC B1 ;  /* 0x0000000000017941 */ /* 0x000fea0003800000 */
.L_x_190:
        /* <DEDUP_REMOVED lines=13> */
.L_x_193:
[----:B------:R-:W-:Y:S05]  /*8520*/  BSYNC B1 ;  /* 0x0000000000017941 */ /* 0x000fea0003800000 */
.L_x_192:
        /* <DEDUP_REMOVED lines=8> */
.L_x_195:
[----:B------:R-:W-:Y:S05]  /*85b0*/  BSYNC B1 ;  /* 0x0000000000017941 */ /* 0x000fea0003800000 */
.L_x_194:
        /* <DEDUP_REMOVED lines=8> */
.L_x_197:
[----:B------:R-:W-:Y:S05]  /*8640*/  BSYNC B1 ;  /* 0x0000000000017941 */ /* 0x000fea0003800000 */
.L_x_196:
        /* <DEDUP_REMOVED lines=8> */
.L_x_199:
[----:B------:R-:W-:Y:S05]  /*86d0*/  BSYNC B1 ;  /* 0x0000000000017941 */ /* 0x000fea0003800000 */
.L_x_198:
        /* <DEDUP_REMOVED lines=8> */
.L_x_201:
[----:B------:R-:W-:Y:S05]  /*8760*/  BSYNC B1 ;  /* 0x0000000000017941 */ /* 0x000fea0003800000 */
.L_x_200:
        /* <DEDUP_REMOVED lines=13> */
.L_x_203:
[----:B------:R-:W-:Y:S05]  /*8840*/  BSYNC B1 ;  /* 0x0000000000017941 */ /* 0x000fea0003800000 */
.L_x_202:
        /* <DEDUP_REMOVED lines=8> */
.L_x_205:
[----:B------:R-:W-:Y:S05]  /*88d0*/  BSYNC B1 ;  /* 0x0000000000017941 */ /* 0x000fea0003800000 */
.L_x_204:
        /* <DEDUP_REMOVED lines=8> */
.L_x_207:
[----:B------:R-:W-:Y:S05]  /*8960*/  BSYNC B1 ;  /* 0x0000000000017941 */ /* 0x000fea0003800000 */
.L_x_206:
        /* <DEDUP_REMOVED lines=8> */
.L_x_209:
[----:B------:R-:W-:Y:S05]  /*89f0*/  BSYNC B1 ;  /* 0x0000000000017941 */ /* 0x000fea0003800000 */
.L_x_208:
        /* <DEDUP_REMOVED lines=8> */
.L_x_211:
[----:B------:R-:W-:Y:S05]  /*8a80*/  BSYNC B1 ;  /* 0x0000000000017941 */ /* 0x000fea0003800000 */
.L_x_210:
        /* <DEDUP_REMOVED lines=13> */
.L_x_213:
[----:B------:R-:W-:Y:S05]  /*8b60*/  BSYNC B1 ;  /* 0x0000000000017941 */ /* 0x000fea0003800000 */
.L_x_212:
        /* <DEDUP_REMOVED lines=8> */
.L_x_215:
[----:B------:R-:W-:Y:S05]  /*8bf0*/  BSYNC B1 ;  /* 0x0000000000017941 */ /* 0x000fea0003800000 */
.L_x_214:
        /* <DEDUP_REMOVED lines=8> */
.L_x_217:
[----:B------:R-:W-:Y:S05]  /*8c80*/  BSYNC B1 ;  /* 0x0000000000017941 */ /* 0x000fea0003800000 */
.L_x_216:
        /* <DEDUP_REMOVED lines=8> */
.L_x_219:
[----:B------:R-:W-:Y:S05]  /*8d10*/  BSYNC B1 ;  /* 0x0000000000017941 */ /* 0x000fea0003800000 */
.L_x_218:
        /* <DEDUP_REMOVED lines=8> */
.L_x_221:
[----:B------:R-:W-:Y:S05]  /*8da0*/  BSYNC B1 ;  /* 0x0000000000017941 */ /* 0x000fea0003800000 */
.L_x_220:
        /* <DEDUP_REMOVED lines=13> */
.L_x_223:
[----:B------:R-:W-:Y:S05]  /*8e80*/  BSYNC B1 ;  /* 0x0000000000017941 */ /* 0x000fea0003800000 */
.L_x_222:
        /* <DEDUP_REMOVED lines=8> */
.L_x_225:
[----:B------:R-:W-:Y:S05]  /*8f10*/  BSYNC B1 ;  /* 0x0000000000017941 */ /* 0x000fea0003800000 */
.L_x_224:
        /* <DEDUP_REMOVED lines=8> */
.L_x_227:
[----:B------:R-:W-:Y:S05]  /*8fa0*/  BSYNC B1 ;  /* 0x0000000000017941 */ /* 0x000fea0003800000 */
.L_x_226:
        /* <DEDUP_REMOVED lines=8> */
.L_x_229:
[----:B------:R-:W-:Y:S05]  /*9030*/  BSYNC B1 ;  /* 0x0000000000017941 */ /* 0x000fea0003800000 */
.L_x_228:
        /* <DEDUP_REMOVED lines=8> */
.L_x_231:
[----:B------:R-:W-:Y:S05]  /*90c0*/  BSYNC B1 ;  /* 0x0000000000017941 */ /* 0x000fea0003800000 */
.L_x_230:
        /* <DEDUP_REMOVED lines=13> */
.L_x_233:
[----:B------:R-:W-:Y:S05]  /*91a0*/  BSYNC B1 ;  /* 0x0000000000017941 */ /* 0x000fea0003800000 */
.L_x_232:
        /* <DEDUP_REMOVED lines=8> */
.L_x_235:
[----:B------:R-:W-:Y:S05]  /*9230*/  BSYNC B1 ;  /* 0x0000000000017941 */ /* 0x000fea0003800000 */
.L_x_234:
        /* <DEDUP_REMOVED lines=8> */
.L_x_237:
[----:B------:R-:W-:Y:S05]  /*92c0*/  BSYNC B1 ;  /* 0x0000000000017941 */ /* 0x000fea0003800000 */
.L_x_236:
        /* <DEDUP_REMOVED lines=8> */
.L_x_239:
[----:B------:R-:W-:Y:S05]  /*9350*/  BSYNC B1 ;  /* 0x0000000000017941 */ /* 0x000fea0003800000 */
.L_x_238:
        /* <DEDUP_REMOVED lines=8> */
.L_x_241:
[----:B------:R-:W-:Y:S05]  /*93e0*/  BSYNC B1 ;  /* 0x0000000000017941 */ /* 0x000fea0003800000 */
.L_x_240:
        /* <DEDUP_REMOVED lines=13> */
.L_x_243:
[----:B------:R-:W-:Y:S05]  /*94c0*/  BSYNC B1 ;  /* 0x0000000000017941 */ /* 0x000fea0003800000 */
.L_x_242:
        /* <DEDUP_REMOVED lines=8> */
.L_x_245:
[----:B------:R-:W-:Y:S05]  /*9550*/  BSYNC B1 ;  /* 0x0000000000017941 */ /* 0x000fea0003800000 */
.L_x_244:
        /* <DEDUP_REMOVED lines=8> */
.L_x_247:
[----:B------:R-:W-:Y:S05]  /*95e0*/  BSYNC B1 ;  /* 0x0000000000017941 */ /* 0x000fea0003800000 */
.L_x_246:
        /* <DEDUP_REMOVED lines=8> */
.L_x_249:
[----:B------:R-:W-:Y:S05]  /*9670*/  BSYNC B1 ;  /* 0x0000000000017941 */ /* 0x000fea0003800000 */
.L_x_248:
        /* <DEDUP_REMOVED lines=8> */
.L_x_251:
[----:B------:R-:W-:Y:S05]  /*9700*/  BSYNC B1 ;  /* 0x0000000000017941 */ /* 0x000fea0003800000 */
.L_x_250:
        /* <DEDUP_REMOVED lines=13> */
.L_x_253:
[----:B------:R-:W-:Y:S05]  /*97e0*/  BSYNC B1 ;  /* 0x0000000000017941 */ /* 0x000fea0003800000 */
.L_x_252:
        /* <DEDUP_REMOVED lines=8> */
.L_x_255:
[----:B------:R-:W-:Y:S05]  /*9870*/  BSYNC B1 ;  /* 0x0000000000017941 */ /* 0x000fea0003800000 */
.L_x_254:
        /* <DEDUP_REMOVED lines=8> */
.L_x_257:
[----:B------:R-:W-:Y:S05]  /*9900*/  BSYNC B1 ;  /* 0x0000000000017941 */ /* 0x000fea0003800000 */
.L_x_256:
        /* <DEDUP_REMOVED lines=8> */
.L_x_259:
[----:B------:R-:W-:Y:S05]  /*9990*/  BSYNC B1 ;  /* 0x0000000000017941 */ /* 0x000fea0003800000 */
.L_x_258:
        /* <DEDUP_REMOVED lines=8> */
.L_x_261:
[----:B------:R-:W-:Y:S05]  /*9a20*/  BSYNC B1 ;  /* 0x0000000000017941 */ /* 0x000fea0003800000 */
.L_x_260:
        /* <DEDUP_REMOVED lines=13> */
.L_x_263:
[----:B------:R-:W-:Y:S05]  /*9b00*/  BSYNC B1 ;  /* 0x0000000000017941 */ /* 0x000fea0003800000 */
.L_x_262:
        /* <DEDUP_REMOVED lines=8> */
.L_x_265:
[----:B------:R-:W-:Y:S05]  /*9b90*/  BSYNC B1 ;  /* 0x0000000000017941 */ /* 0x000fea0003800000 */
.L_x_264:
        /* <DEDUP_REMOVED lines=8> */
.L_x_267:
[----:B------:R-:W-:Y:S05]  /*9c20*/  BSYNC B1 ;  /* 0x0000000000017941 */ /* 0x000fea0003800000 */
.L_x_266:
        /* <DEDUP_REMOVED lines=8> */
.L_x_269:
[----:B------:R-:W-:Y:S05]  /*9cb0*/  BSYNC B1 ;  /* 0x0000000000017941 */ /* 0x000fea0003800000 */
.L_x_268:
        /* <DEDUP_REMOVED lines=8> */
.L_x_271:
[----:B------:R-:W-:Y:S05]  /*9d40*/  BSYNC B1 ;  /* 0x0000000000017941 */ /* 0x000fea0003800000 */
.L_x_270:
[----:B-1----:R-:W2:Y:S01]  /*9d50*/  LDL.LU R3, [R1+0x1e0] ;  /* 0x0001e00001037983 */ /* 0x002ea20000300800 */
[C---:B------:R-:W-:Y:S01]  /*9d60*/  ISETP.LT.OR P2, PT, R0.reuse, 0xf2, !P1 ;  /* 0x000000f20000780c */ /* 0x040fe20004f41670 */
[----:B------:R-:W-:Y:S01]  /*9d70*/  BSSY B1, `(.L_x_272) ;  /* 0x000000c000017945 */ /* 0x000fe20003800000 */
[----:B------:R-:W-:Y:S02]  /*9d80*/  ISETP.LT.OR P6, PT, R0, 0xf9, !P1 ;  /* 0x000000f90000780c */ /* 0x000fe40004fc1670 */
[----:B------:R-:W-:Y:S02]  /*9d90*/  IADD3 R161, P3, R158, 0x80, RZ ;  /* 0x000000809ea17810 */ /* 0x000fe40007f7e0ff */
        /* <DEDUP_REMOVED lines=9> */
.L_x_273:
[----:B------:R-:W-:Y:S05]  /*9e30*/  BSYNC B1 ;  /* 0x0000000000017941 */ /* 0x000fea0003800000 */
.L_x_272:
        /* <DEDUP_REMOVED lines=8> */
.L_x_275:
[----:B------:R-:W-:Y:S05]  /*9ec0*/  BSYNC B1 ;  /* 0x0000000000017941 */ /* 0x000fea0003800000 */
.L_x_274:
        /* <DEDUP_REMOVED lines=8> */
.L_x_277:
[----:B------:R-:W-:Y:S05]  /*9f50*/  BSYNC B1 ;  /* 0x0000000000017941 */ /* 0x000fea0003800000 */
.L_x_276:
        /* <DEDUP_REMOVED lines=8> */
.L_x_279:
[----:B------:R-:W-:Y:S05]  /*9fe0*/  BSYNC B1 ;  /* 0x0000000000017941 */ /* 0x000fea0003800000 */
.L_x_278:
[----:B-1----:R-:W2:Y:S01]  /*9ff0*/  LDL.LU R3, [R1+0x1f0] ;  /* 0x0001f00001037983 */ /* 0x002ea20000300800 */
[----:B------:R-:W-:Y:S01]  /*a000*/  BSSY B1, `(.L_x_280) ;  /* 0x0000008000017945 */ /* 0x000fe20003800000 */
[----:B------:R-:W-:-:S04]  /*a010*/  IMAD.WIDE.U32 R158, R161, R20, R156 ;  /* 0x00000014a19e7225 */ /* 0x000fc800078e009c */
[----:B--2---:R-:W-:-:S05]  /*a020*/  @!P6 IMAD R3, R3, R17, R2 ;  /* 0x000000110303e224 */ /* 0x004fca00078e0202 */
[----:B------:R1:W-:Y:S01]  /*a030*/  @!P6 STG.E.U8 desc[UR36][R4.64+0xf8], R3 ;  /* 0x0000f8030400e986 */ /* 0x0003e2000c101124 */
[----:B------:R-:W-:Y:S05]  /*a040*/  @P1 BRA `(.L_x_281) ;  /* 0x00000000000c1947 */ /* 0x000fea0003800000 */
[----:B------:R-:W1:Y:S02]  /*a050*/  LDG.E.U8 R16, desc[UR36][R14.64+0xf9] ;  /* 0x0000f9240e107981 */ /* 0x000e64000c1e1100 */
[----:B-1----:R-:W-:-:S05]  /*a060*/  PRMT R3, R16, 0x8880, RZ ;  /* 0x0000888010037816 */ /* 0x002fca00000000ff */
[----:B------:R-:W-:-:S07]  /*a070*/  IMAD R2, R3, R18, RZ ;  /* 0x0000001203027224 */ /* 0x000fce00078e02ff */
.L_x_281:
[----:B------:R-:W-:Y:S05]  /*a080*/  BSYNC B1 ;  /* 0x0000000000017941 */ /* 0x000fea0003800000 */
.L_x_280:
[----:B-1----:R-:W2:Y:S01]  /*a090*/  LDL.LU R3, [R1+0x1f4] ;  /* 0x0001f40001037983 */ /* 0x002ea20000300800 */
[----:B------:R-:W-:Y:S01]  /*a0a0*/  IMAD.WIDE.U32 R156, R161, R20, R152 ;  /* 0x00000014a19c7225 */ /* 0x000fe200078e0098 */
[----:B------:R-:W-:Y:S01]  /*a0b0*/  ISETP.GE.AND P2, PT, R19, 0x81, PT ;  /* 0x000000811300780c */ /* 0x000fe20003f46270 */
[----:B------:R-:W-:Y:S01]  /*a0c0*/  BSSY B1, `(.L_x_282) ;  /* 0x000000e000017945 */ /* 0x000fe20003800000 */
[-C--:B------:R-:W-:Y:S01]  /*a0d0*/  IADD3 R154, P5, P4, R154, R22.reuse, R158 ;  /* 0x000000169a9a7210 */ /* 0x080fe20007cbe09e */
[----:B0-----:R-:W-:Y:S01]  /*a0e0*/  IMAD.X R15, RZ, RZ, UR9, P3 ;  /* 0x00000009ff0f7e24 */ /* 0x001fe200098e06ff */
[----:B------:R-:W-:Y:S02]  /*a0f0*/  ISETP.LT.OR P6, PT, R0, 0x1, !P2 ;  /* 0x000000010000780c */ /* 0x000fe400057c1670 */
[----:B------:R-:W-:Y:S01]  /*a100*/  IADD3 R14, P3, R156, R22, RZ ;  /* 0x000000169c0e7210 */ /* 0x000fe20007f7e0ff */
[----:B------:R-:W-:Y:S02]  /*a110*/  IMAD R20, R15, R20, RZ ;  /* 0x000000140f147224 */ /* 0x000fe400078e02ff */
[----:B--2---:R-:W-:-:S05]  /*a120*/  @!P1 IMAD R3, R3, R17, R2 ;  /* 0x0000001103039224 */ /* 0x004fca00078e0202 */
[----:B------:R0:W-:Y:S01]  /*a130*/  @!P1 STG.E.U8 desc[UR36][R4.64+0xf9], R3 ;  /* 0x0000f90304009986 */ /* 0x0001e2000c101124 */
[C---:B------:R-:W-:Y:S02]  /*a140*/  ISETP.LT.OR P1, PT, R0.reuse, 0xf9, !P0 ;  /* 0x000000f90000780c */ /* 0x040fe40004721670 */
[----:B------:R-:W-:-:S11]  /*a150*/  ISETP.LT.OR P0, PT, R0, 0xfa, !P0 ;  /* 0x000000fa0000780c */ /* 0x000fd60004701670 */
[----:B0-----:R-:W-:Y:S05]  /*a160*/  @P1 BRA `(.L_x_283) ;  /* 0x00000000000c1947 */ /* 0x001fea0003800000 */
[----:B------:R-:W2:Y:S02]  /*a170*/  LDG.E.U8 R16, desc[UR36][R12.64+0xf8] ;  /* 0x0000f8240c107981 */ /* 0x000ea4000c1e1100 */
[----:B--2---:R-:W-:-:S05]  /*a180*/  PRMT R3, R16, 0x8880, RZ ;  /* 0x0000888010037816 */ /* 0x004fca00000000ff */
[----:B------:R-:W-:-:S07]  /*a190*/  IMAD R2, R3, R18, RZ ;  /* 0x0000001203027224 */ /* 0x000fce00078e02ff */
.L_x_283:
[----:B------:R-:W-:Y:S05]  /*a1a0*/  BSYNC B1 ;  /* 0x0000000000017941 */ /* 0x000fea0003800000 */
.L_x_282:
[----:B------:R-:W2:Y:S01]  /*a1b0*/  LDL.LU R3, [R1+0x1f8] ;  /* 0x0001f80001037983 */ /* 0x000ea20000300800 */
[----:B------:R-:W-:Y:S01]  /*a1c0*/  BSSY B1, `(.L_x_284) ;  /* 0x0000008000017945 */ /* 0x000fe20003800000 */
[----:B------:R-:W-:Y:S02]  /*a1d0*/  IMAD R21, R161, R21, R20 ;  /* 0x00000015a1157224 */ /* 0x000fe400078e0214 */
[----:B--2---:R-:W-:-:S05]  /*a1e0*/  @!P1 IMAD R3, R3, R17, R2 ;  /* 0x0000001103039224 */ /* 0x004fca00078e0202 */
[----:B------:R0:W-:Y:S01]  /*a1f0*/  @!P1 STG.E.U8 desc[UR36][R10.64+0xf8], R3 ;  /* 0x0000f8030a009986 */ /* 0x0001e2000c101124 */
[----:B------:R-:W-:Y:S05]  /*a200*/  @P0 BRA `(.L_x_285) ;  /* 0x00000000000c0947 */ /* 0x000fea0003800000 */
[----:B------:R-:W0:Y:S02]  /*a210*/  LDG.E.U8 R16, desc[UR36][R12.64+0xf9] ;  /* 0x0000f9240c107981 */ /* 0x000e24000c1e1100 */
[----:B0-----:R-:W-:-:S05]  /*a220*/  PRMT R3, R16, 0x8880, RZ ;  /* 0x0000888010037816 */ /* 0x001fca00000000ff */
[----:B------:R-:W-:-:S07]  /*a230*/  IMAD R2, R3, R18, RZ ;  /* 0x0000001203027224 */ /* 0x000fce00078e02ff */
.L_x_285:
[----:B------:R-:W-:Y:S05]  /*a240*/  BSYNC B1 ;  /* 0x0000000000017941 */ /* 0x000fea0003800000 */
.L_x_284:
[----:B0-----:R-:W2:Y:S01]  /*a250*/  LDL.LU R3, [R1+0x1fc] ;  /* 0x0001fc0001037983 */ /* 0x001ea20000300800 */
[----:B------:R-:W-:Y:S01]  /*a260*/  BSSY B1, `(.L_x_286) ;  /* 0x0000009000017945 */ /* 0x000fe20003800000 */
[----:B------:R-:W-:Y:S02]  /*a270*/  IADD3.X R15, R23, R157, R21, P3, !PT ;  /* 0x0000009d170f7210 */ /* 0x000fe40001ffe415 */
[----:B------:R-:W-:Y:S01]  /*a280*/  IADD3 R158, R21, R159, RZ ;  /* 0x0000009f159e7210 */ /* 0x000fe20007ffe0ff */
[----:B--2---:R-:W-:-:S05]  /*a290*/  @!P0 IMAD R3, R3, R17, R2 ;  /* 0x0000001103038224 */ /* 0x004fca00078e0202 */
[----:B------:R0:W-:Y:S01]  /*a2a0*/  @!P0 STG.E.U8 desc[UR36][R10.64+0xf9], R3 ;  /* 0x0000f9030a008986 */ /* 0x0001e2000c101124 */
[----:B------:R-:W-:Y:S05]  /*a2b0*/  @P6 BRA `(.L_x_287) ;  /* 0x00000000000c6947 */ /* 0x000fea0003800000 */
[----:B------:R-:W0:Y:S02]  /*a2c0*/  LDG.E.U8 R16, desc[UR36][R14.64] ;  /* 0x000000240e107981 */ /* 0x000e24000c1e1100 */
[----:B0-----:R-:W-:-:S05]  /*a2d0*/  PRMT R3, R16, 0x8880, RZ ;  /* 0x0000888010037816 */ /* 0x001fca00000000ff */
[----:B------:R-:W-:-:S07]  /*a2e0*/  IMAD R2, R3, R18, RZ ;  /* 0x0000001203027224 */ /* 0x000fce00078e02ff */
.L_x_287:
[----:B------:R-:W-:Y:S05]  /*a2f0*/  BSYNC B1 ;  /* 0x0000000000017941 */ /* 0x000fea0003800000 */
.L_x_286:
[----:B------:R-:W-:Y:S01]  /*a300*/  ISETP.LT.OR P3, PT, R0, 0x2, !P2 ;  /* 0x000000020000780c */ /* 0x000fe20005761670 */
[----:B0-----:R-:W-:Y:S01]  /*a310*/  @!P6 IMAD R3, R24, R17, R2 ;  /* 0x000000111803e224 */ /* 0x001fe200078e0202 */
[----:B------:R-:W-:Y:S01]  /*a320*/  ISETP.GE.AND P0, PT, R19, 0x89, PT ;  /* 0x000000891300780c */ /* 0x000fe20003f06270 */
[----:B------:R-:W-:Y:S01]  /*a330*/  BSSY B1, `(.L_x_288) ;  /* 0x000000b000017945 */ /* 0x000fe20003800000 */
[----:B------:R-:W-:Y:S02]  /*a340*/  IADD3.X R155, R153, R23, R158, P5, P4 ;  /* 0x00000017999b7210 */ /* 0x000fe40002fe849e */
[----:B------:R0:W-:Y:S01]  /*a350*/  @!P6 STG.E.U8 desc[UR36][R6.64], R3 ;  /* 0x000000030600e986 */ /* 0x0001e2000c101124 */
[C---:B------:R-:W-:Y:S02]  /*a360*/  ISETP.LT.OR P4, PT, R0.reuse, 0x1, !P0 ;  /* 0x000000010000780c */ /* 0x040fe40004781670 */
[C---:B------:R-:W-:Y:S02]  /*a370*/  ISETP.LT.OR P5, PT, R0.reuse, 0x2, !P0 ;  /* 0x000000020000780c */ /* 0x040fe400047a1670 */
[----:B------:R-:W-:-:S02]  /*a380*/  ISETP.LT.OR P6, PT, R0, 0x9, !P2 ;  /* 0x000000090000780c */ /* 0x000fc400057c1670 */
[----:B------:R-:W-:Y:S01]  /*a390*/  ISETP.LT.OR P1, PT, R0, 0xa, !P2 ;  /* 0x0000000a0000780c */ /* 0x000fe20005721670 */
[----:B------:R-:W-:-:S12]  /*a3a0*/  @P3 BRA `(.L_x_289) ;  /* 0x00000000000c3947 */ /* 0x000fd80003800000 */
[----:B------:R-:W0:Y:S02]  /*a3b0*/  LDG.E.U8 R16, desc[UR36][R14.64+0x1] ;  /* 0x000001240e107981 */ /* 0x000e24000c1e1100 */
[----:B0-----:R-:W-:-:S05]  /*a3c0*/  PRMT R3, R16, 0x8880, RZ ;  /* 0x0000888010037816 */ /* 0x001fca00000000ff */
[----:B------:R-:W-:-:S07]  /*a3d0*/  IMAD R2, R3, R18, RZ ;  /* 0x0000001203027224 */ /* 0x000fce00078e02ff */
.L_x_289:
[----:B------:R-:W-:Y:S05]  /*a3e0*/  BSYNC B1 ;  /* 0x0000000000017941 */ /* 0x000fea0003800000 */
.L_x_288:
[----:B------:R-:W-:Y:S01]  /*a3f0*/  @!P3 IMAD R25, R25, R17, R2 ;  /* 0x000000111919b224 */ /* 0x000fe200078e0202 */
[----:B------:R-:W-:Y:S04]  /*a400*/  BSSY B1, `(.L_x_290) ;  /* 0x0000006000017945 */ /* 0x000fe80003800000 */
[----:B------:R1:W-:Y:S01]  /*a410*/  @!P3 STG.E.U8 desc[UR36][R6.64+0x1], R25 ;  /* 0x000001190600b986 */ /* 0x0003e2000c101124 */
[----:B------:R-:W-:Y:S05]  /*a420*/  @P4 BRA `(.L_x_291) ;  /* 0x00000000000c4947 */ /* 0x000fea0003800000 */
[----:B------:R-:W0:Y:S02]  /*a430*/  LDG.E.U8 R16, desc[UR36][R154.64] ;  /* 0x000000249a107981 */ /* 0x000e24000c1e1100 */
[----:B0-----:R-:W-:-:S05]  /*a440*/  PRMT R3, R16, 0x8880, RZ ;  /* 0x0000888010037816 */ /* 0x001fca00000000ff */
[----:B------:R-:W-:-:S07]  /*a450*/  IMAD R2, R3, R18, RZ ;  /* 0x0000001203027224 */ /* 0x000fce00078e02ff */
.L_x_291:
[----:B------:R-:W-:Y:S05]  /*a460*/  BSYNC B1 ;  /* 0x0000000000017941 */ /* 0x000fea0003800000 */
.L_x_290:
[----:B0-----:R-:W-:Y:S01]  /*a470*/  @!P4 IMAD R3, R26, R17, R2 ;  /* 0x000000111a03c224 */ /* 0x001fe200078e0202 */
[----:B------:R-:W-:Y:S04]  /*a480*/  BSSY B1, `(.L_x_292) ;  /* 0x0000006000017945 */ /* 0x000fe80003800000 */
[----:B------:R0:W-:Y:S01]  /*a490*/  @!P4 STG.E.U8 desc[UR36][R8.64], R3 ;  /* 0x000000030800c986 */ /* 0x0001e2000c101124 */
[----:B------:R-:W-:Y:S05]  /*a4a0*/  @P5 BRA `(.L_x_293) ;  /* 0x00000000000c5947 */ /* 0x000fea0003800000 */
[----:B------:R-:W0:Y:S02]  /*a4b0*/  LDG.E.U8 R16, desc[UR36][R154.64+0x1] ;  /* 0x000001249a107981 */ /* 0x000e24000c1e1100 */
[----:B0-----:R-:W-:-:S05]  /*a4c0*/  PRMT R3, R16, 0x8880, RZ ;  /* 0x0000888010037816 */ /* 0x001fca00000000ff */
[----:B------:R-:W-:-:S07]  /*a4d0*/  IMAD R2, R3, R18, RZ ;  /* 0x0000001203027224 */ /* 0x000fce00078e02ff */
.L_x_293:
[----:B------:R-:W-:Y:S05]  /*a4e0*/  BSYNC B1 ;  /* 0x0000000000017941 */ /* 0x000fea0003800000 */
.L_x_292:
[----:B------:R-:W-:Y:S01]  /*a4f0*/  @!P5 IMAD R27, R27, R17, R2 ;  /* 0x000000111b1bd224 */ /* 0x000fe200078e0202 */
[----:B------:R-:W-:Y:S04]  /*a500*/  BSSY B1, `(.L_x_294) ;  /* 0x0000006000017945 */ /* 0x000fe80003800000 */
[----:B------:R2:W-:Y:S01]  /*a510*/  @!P5 STG.E.U8 desc[UR36][R8.64+0x1], R27 ;  /* 0x0000011b0800d986 */ /* 0x0005e2000c101124 */
[----:B------:R-:W-:Y:S05]  /*a520*/  @P6 BRA `(.L_x_295) ;  /* 0x00000000000c6947 */ /* 0x000fea0003800000 */
[----:B------:R-:W0:Y:S02]  /*a530*/  LDG.E.U8 R16, desc[UR36][R14.64+0x8] ;  /* 0x000008240e107981 */ /* 0x000e24000c1e1100 */
[----:B0-----:R-:W-:-:S05]  /*a540*/  PRMT R3, R16, 0x8880, RZ ;  /* 0x0000888010037816 */ /* 0x001fca00000000ff */
[----:B------:R-:W-:-:S07]  /*a550*/  IMAD R2, R3, R18, RZ ;  /* 0x0000001203027224 */ /* 0x000fce00078e02ff */
.L_x_295:
[----:B------:R-:W-:Y:S05]  /*a560*/  BSYNC B1 ;  /* 0x0000000000017941 */ /* 0x000fea0003800000 */
.L_x_294:
[----:B0-----:R-:W-:Y:S01]  /*a570*/  @!P6 IMAD R3, R28, R17, R2 ;  /* 0x000000111c03e224 */ /* 0x001fe200078e0202 */
[----:B------:R-:W-:Y:S04]  /*a580*/  BSSY B1, `(.L_x_296) ;  /* 0x0000006000017945 */ /* 0x000fe80003800000 */
[----:B------:R0:W-:Y:S01]  /*a590*/  @!P6 STG.E.U8 desc[UR36][R6.64+0x8], R3 ;  /* 0x000008030600e986 */ /* 0x0001e2000c101124 */
[----:B------:R-:W-:Y:S05]  /*a5a0*/  @P1 BRA `(.L_x_297) ;  /* 0x00000000000c1947 */ /* 0x000fea0003800000 */
[----:B------:R-:W0:Y:S02]  /*a5b0*/  LDG.E.U8 R16, desc[UR36][R14.64+0x9] ;  /* 0x000009240e107981 */ /* 0x000e24000c1e1100 */
[----:B0-----:R-:W-:-:S05]  /*a5c0*/  PRMT R3, R16, 0x8880, RZ ;  /* 0x0000888010037816 */ /* 0x001fca00000000ff */
[----:B------:R-:W-:-:S07]  /*a5d0*/  IMAD R2, R3, R18, RZ ;  /* 0x0000001203027224 */ /* 0x000fce00078e02ff */
.L_x_297:
[----:B------:R-:W-:Y:S05]  /*a5e0*/  BSYNC B1 ;  /* 0x0000000000017941 */ /* 0x000fea0003800000 */
.L_x_296:
[C---:B------:R-:W-:Y:S01]  /*a5f0*/  ISETP.LT.OR P4, PT, R0.reuse, 0x9, !P0 ;  /* 0x000000090000780c */ /* 0x040fe20004781670 */
[----:B------:R-:W-:Y:S01]  /*a600*/  @!P1 IMAD R29, R29, R17, R2 ;  /* 0x000000111d1d9224 */ /* 0x000fe200078e0202 */
[----:B------:R-:W-:Y:S01]  /*a610*/  BSSY B1, `(.L_x_298) ;  /* 0x000000a000017945 */ /* 0x000fe20003800000 */
[C---:B------:R-:W-:Y:S02]  /*a620*/  ISETP.LT.OR P3, PT, R0.reuse, 0xa, !P0 ;  /* 0x0000000a0000780c */ /* 0x040fe40004761670 */
[C---:B------:R-:W-:Y:S01]  /*a630*/  ISETP.LT.OR P5, PT, R0.reuse, 0x11, !P2 ;  /* 0x000000110000780c */ /* 0x040fe200057a1670 */
[----:B------:R3:W-:Y:S01]  /*a640*/  @!P1 STG.E.U8 desc[UR36][R6.64+0x9], R29 ;  /* 0x0000091d06009986 */ /* 0x0007e2000c101124 */
[C---:B------:R-:W-:Y:S02]  /*a650*/  ISETP.LT.OR P6, PT, R0.reuse, 0x12, !P2 ;  /* 0x000000120000780c */ /* 0x040fe400057c1670 */
[----:B------:R-:W-:-:S04]  /*a660*/  ISETP.LT.OR P1, PT, R0, 0x11, !P0 ;  /* 0x000000110000780c */ /* 0x000fc80004721670 */
[----:B------:R-:W-:Y:S09]  /*a670*/  @P4 BRA `(.L_x_299) ;  /* 0x00000000000c4947 */ /* 0x000ff20003800000 */
[----:B------:R-:W0:Y:S02]  /*a680*/  LDG.E.U8 R16, desc[UR36][R154.64+0x8] ;  /* 0x000008249a107981 */ /* 0x000e24000c1e1100 */
[----:B0-----:R-:W-:-:S05]  /*a690*/  PRMT R3, R16, 0x8880, RZ ;  /* 0x0000888010037816 */ /* 0x001fca00000000ff */
[----:B------:R-:W-:-:S07]  /*a6a0*/  IMAD R2, R3, R18, RZ ;  /* 0x0000001203027224 */ /* 0x000fce00078e02ff */
.L_x_299:
[----:B------:R-:W-:Y:S05]  /*a6b0*/  BSYNC B1 ;  /* 0x0000000000017941 */ /* 0x000fea0003800000 */
.L_x_298:
[----:B0-----:R-:W-:Y:S01]  /*a6c0*/  @!P4 IMAD R3, R30, R17, R2 ;  /* 0x000000111e03c224 */ /* 0x001fe200078e0202 */
[----:B------:R-:W-:Y:S04]  /*a6d0*/  BSSY B1, `(.L_x_300) ;  /* 0x0000006000017945 */ /* 0x000fe80003800000 */
[----:B------:R0:W-:Y:S01]  /*a6e0*/  @!P4 STG.E.U8 desc[UR36][R8.64+0x8], R3 ;  /* 0x000008030800c986 */ /* 0x0001e2000c101124 */
[----:B------:R-:W-:Y:S05]  /*a6f0*/  @P3 BRA `(.L_x_301) ;  /* 0x00000000000c3947 */ /* 0x000fea0003800000 */
[----:B------:R-:W0:Y:S02]  /*a700*/  LDG.E.U8 R16, desc[UR36][R154.64+0x9] ;  /* 0x000009249a107981 */ /* 0x000e24000c1e1100 */
[----:B0-----:R-:W-:-:S05]  /*a710*/  PRMT R3, R16, 0x8880, RZ ;  /* 0x0000888010037816 */ /* 0x001fca00000000ff */
[----:B------:R-:W-:-:S07]  /*a720*/  IMAD R2, R3, R18, RZ ;  /* 0x0000001203027224 */ /* 0x000fce00078e02ff */
.L_x_301:
[----:B------:R-:W-:Y:S05]  /*a730*/  BSYNC B1 ;  /* 0x0000000000017941 */ /* 0x000fea0003800000 */
.L_x_300:
[----:B------:R-:W-:Y:S01]  /*a740*/  @!P3 IMAD R31, R31, R17, R2 ;  /* 0x000000111f1fb224 */ /* 0x000fe200078e0202 */
[----:B------:R-:W-:Y:S04]  /*a750*/  BSSY B1, `(.L_x_302) ;  /* 0x0000006000017945 */ /* 0x000fe80003800000 */
[----:B------:R4:W-:Y:S01]  /*a760*/  @!P3 STG.E.U8 desc[UR36][R8.64+0x9], R31 ;  /* 0x0000091f0800b986 */ /* 0x0009e2000c101124 */
[----:B------:R-:W-:Y:S05]  /*a770*/  @P5 BRA `(.L_x_303) ;  /* 0x00000000000c5947 */ /* 0x000fea0003800000 */
[----:B------:R-:W0:Y:S02]  /*a780*/  LDG.E.U8 R16, desc[UR36][R14.64+0x10] ;  /* 0x000010240e107981 */ /* 0x000e24000c1e1100 */
[----:B0-----:R-:W-:-:S05]  /*a790*/  PRMT R3, R16, 0x8880, RZ ;  /* 0x0000888010037816 */ /* 0x001fca00000000ff */
[----:B------:R-:W-:-:S07]  /*a7a0*/  IMAD R2, R3, R18, RZ ;  /* 0x0000001203027224 */ /* 0x000fce00078e02ff */
.L_x_303:
[----:B------:R-:W-:Y:S05]  /*a7b0*/  BSYNC B1 ;  /* 0x0000000000017941 */ /* 0x000fea0003800000 */
.L_x_302:
[----:B0-----:R-:W-:Y:S01]  /*a7c0*/  @!P5 IMAD R3, R32, R17, R2 ;  /* 0x000000112003d224 */ /* 0x001fe200078e0202 */
[----:B------:R-:W-:Y:S04]  /*a7d0*/  BSSY B1, `(.L_x_304) ;  /* 0x0000006000017945 */ /* 0x000fe80003800000 */
[----:B------:R0:W-:Y:S01]  /*a7e0*/  @!P5 STG.E.U8 desc[UR36][R6.64+0x10], R3 ;  /* 0x000010030600d986 */ /* 0x0001e2000c101124 */
[----:B------:R-:W-:Y:S05]  /*a7f0*/  @P6 BRA `(.L_x_305) ;  /* 0x00000000000c6947 */ /* 0x000fea0003800000 */
[----:B------:R-:W0:Y:S02]  /*a800*/  LDG.E.U8 R16, desc[UR36][R14.64+0x11] ;  /* 0x000011240e107981 */ /* 0x000e24000c1e1100 */
[----:B0-----:R-:W-:-:S05]  /*a810*/  PRMT R3, R16, 0x8880, RZ ;  /* 0x0000888010037816 */ /* 0x001fca00000000ff */
[----:B------:R-:W-:-:S07]  /*a820*/  IMAD R2, R3, R18, RZ ;  /* 0x0000001203027224 */ /* 0x000fce00078e02ff */
.L_x_305:
[----:B------:R-:W-:Y:S05]  /*a830*/  BSYNC B1 ;  /* 0x0000000000017941 */ /* 0x000fea0003800000 */
.L_x_304:
[----:B------:R-:W-:Y:S01]  /*a840*/  @!P6 IMAD R33, R33, R17, R2 ;  /* 0x000000112121e224 */ /* 0x000fe200078e0202 */
[----:B------:R-:W-:Y:S04]  /*a850*/  BSSY B1, `(.L_x_306) ;  /* 0x0000006000017945 */ /* 0x000fe80003800000 */
[----:B------:R0:W-:Y:S01]  /*a860*/  @!P6 STG.E.U8 desc[UR36][R6.64+0x11], R33 ;  /* 0x000011210600e986 */ /* 0x0001e2000c101124 */
[----:B------:R-:W-:Y:S05]  /*a870*/  @P1 BRA `(.L_x_307) ;  /* 0x00000000000c1947 */ /* 0x000fea0003800000 */
[----:B------:R-:W0:Y:S02]  /*a880*/  LDG.E.U8 R16, desc[UR36][R154.64+0x10] ;  /* 0x000010249a107981 */ /* 0x000e24000c1e1100 */
[----:B0-----:R-:W-:-:S05]  /*a890*/  PRMT R3, R16, 0x8880, RZ ;  /* 0x0000888010037816 */ /* 0x001fca00000000ff */
[----:B------:R-:W-:-:S07]  /*a8a0*/  IMAD R2, R3, R18, RZ ;  /* 0x0000001203027224 */ /* 0x000fce00078e02ff */
.L_x_307:
[----:B------:R-:W-:Y:S05]  /*a8b0*/  BSYNC B1 ;  /* 0x0000000000017941 */ /* 0x000fea0003800000 */
.L_x_306:
[----:B------:R-:W-:Y:S01]  /*a8c0*/  ISETP.LT.OR P4, PT, R0, 0x12, !P0 ;  /* 0x000000120000780c */ /* 0x000fe20004781670 */
[----:B0-----:R-:W-:Y:S01]  /*a8d0*/  @!P1 IMAD R3, R34, R17, R2 ;  /* 0x0000001122039224 */ /* 0x001fe200078e0202 */
        /* <DEDUP_REMOVED lines=10> */
.L_x_309:
[----:B------:R-:W-:Y:S05]  /*a980*/  BSYNC B1 ;  /* 0x0000000000017941 */ /* 0x000fea0003800000 */
.L_x_308:
[----:B------:R-:W-:Y:S01]  /*a990*/  @!P4 IMAD R35, R35, R17, R2 ;  /* 0x000000112323c224 */ /* 0x000fe200078e0202 */
[----:B------:R-:W-:Y:S04]  /*a9a0*/  BSSY B1, `(.L_x_310) ;  /* 0x0000006000017945 */ /* 0x000fe80003800000 */
[----:B------:R0:W-:Y:S01]  /*a9b0*/  @!P4 STG.E.U8 desc[UR36][R8.64+0x11], R35 ;  /* 0x000011230800c986 */ /* 0x0001e2000c101124 */
[----:B------:R-:W-:Y:S05]  /*a9c0*/  @P3 BRA `(.L_x_311) ;  /* 0x00000000000c3947 */ /* 0x000fea0003800000 */
[----:B------:R-:W0:Y:S02]  /*a9d0*/  LDG.E.U8 R16, desc[UR36][R14.64+0x18] ;  /* 0x000018240e107981 */ /* 0x000e24000c1e1100 */
[----:B0-----:R-:W-:-:S05]  /*a9e0*/  PRMT R3, R16, 0x8880, RZ ;  /* 0x0000888010037816 */ /* 0x001fca00000000ff */
[----:B------:R-:W-:-:S07]  /*a9f0*/  IMAD R2, R3, R18, RZ ;  /* 0x0000001203027224 */ /* 0x000fce00078e02ff */
.L_x_311:
[----:B------:R-:W-:Y:S05]  /*aa00*/  BSYNC B1 ;  /* 0x0000000000017941 */ /* 0x000fea0003800000 */
.L_x_310:
[----:B0-----:R-:W-:Y:S01]  /*aa10*/  @!P3 IMAD R3, R36, R17, R2 ;  /* 0x000000112403b224 */ /* 0x001fe200078e0202 */
[----:B------:R-:W-:Y:S04]  /*aa20*/  BSSY B1, `(.L_x_312) ;  /* 0x0000006000017945 */ /* 0x000fe80003800000 */
[----:B------:R0:W-:Y:S01]  /*aa30*/  @!P3 STG.E.U8 desc[UR36][R6.64+0x18], R3 ;  /* 0x000018030600b986 */ /* 0x0001e2000c101124 */
[----:B------:R-:W-:Y:S05]  /*aa40*/  @P5 BRA `(.L_x_313) ;  /* 0x00000000000c5947 */ /* 0x000fea0003800000 */
[----:B------:R-:W0:Y:S02]  /*aa50*/  LDG.E.U8 R16, desc[UR36][R14.64+0x19] ;  /* 0x000019240e107981 */ /* 0x000e24000c1e1100 */
[----:B0-----:R-:W-:-:S05]  /*aa60*/  PRMT R3, R16, 0x8880, RZ ;  /* 0x0000888010037816 */ /* 0x001fca00000000ff */
[----:B------:R-:W-:-:S07]  /*aa70*/  IMAD R2, R3, R18, RZ ;  /* 0x0000001203027224 */ /* 0x000fce00078e02ff */
.L_x_313:
[----:B------:R-:W-:Y:S05]  /*aa80*/  BSYNC B1 ;  /* 0x0000000000017941 */ /* 0x000fea0003800000 */
.L_x_312:
[----:B------:R-:W-:Y:S01]  /*aa90*/  @!P5 IMAD R37, R37, R17, R2 ;  /* 0x000000112525d224 */ /* 0x000fe200078e0202 */
[----:B------:R-:W-:Y:S04]  /*aaa0*/  BSSY B1, `(.L_x_314) ;  /* 0x0000006000017945 */ /* 0x000fe80003800000 */
[----:B------:R0:W-:Y:S01]  /*aab0*/  @!P5 STG.E.U8 desc[UR36][R6.64+0x19], R37 ;  /* 0x000019250600d986 */ /* 0x0001e2000c101124 */
[----:B------:R-:W-:Y:S05]  /*aac0*/  @P6 BRA `(.L_x_315) ;  /* 0x00000000000c6947 */ /* 0x000fea0003800000 */
[----:B------:R-:W0:Y:S02]  /*aad0*/  LDG.E.U8 R16, desc[UR36][R154.64+0x18] ;  /* 0x000018249a107981 */ /* 0x000e24000c1e1100 */
[----:B0-----:R-:W-:-:S05]  /*aae0*/  PRMT R3, R16, 0x8880, RZ ;  /* 0x0000888010037816 */ /* 0x001fca00000000ff */
[----:B------:R-:W-:-:S07]  /*aaf0*/  IMAD R2, R3, R18, RZ ;  /* 0x0000001203027224 */ /* 0x000fce00078e02ff */
.L_x_315:
[----:B------:R-:W-:Y:S05]  /*ab00*/  BSYNC B1 ;  /* 0x0000000000017941 */ /* 0x000fea0003800000 */
.L_x_314:
[----:B0-----:R-:W-:Y:S01]  /*ab10*/  @!P6 IMAD R3, R38, R17, R2 ;  /* 0x000000112603e224 */ /* 0x001fe200078e0202 */
[----:B------:R-:W-:Y:S04]  /*ab20*/  BSSY B1, `(.L_x_316) ;  /* 0x0000006000017945 */ /* 0x000fe80003800000 */
[----:B------:R0:W-:Y:S01]  /*ab30*/  @!P6 STG.E.U8 desc[UR36][R8.64+0x18], R3 ;  /* 0x000018030800e986 */ /* 0x0001e2000c101124 */
[----:B------:R-:W-:Y:S05]  /*ab40*/  @P1 BRA `(.L_x_317) ;  /* 0x00000000000c1947 */ /* 0x000fea0003800000 */
[----:B------:R-:W0:Y:S02]  /*ab50*/  LDG.E.U8 R16, desc[UR36][R154.64+0x19] ;  /* 0x000019249a107981 */ /* 0x000e24000c1e1100 */
[----:B0-----:R-:W-:-:S05]  /*ab60*/  PRMT R3, R16, 0x8880, RZ ;  /* 0x0000888010037816 */ /* 0x001fca00000000ff */
[----:B------:R-:W-:-:S07]  /*ab70*/  IMAD R2, R3, R18, RZ ;  /* 0x0000001203027224 */ /* 0x000fce00078e02ff */
.L_x_317:
[----:B------:R-:W-:Y:S05]  /*ab80*/  BSYNC B1 ;  /* 0x0000000000017941 */ /* 0x000fea0003800000 */
.L_x_316:
        /* <DEDUP_REMOVED lines=12> */
.L_x_319:
[----:B------:R-:W-:Y:S05]  /*ac50*/  BSYNC B1 ;  /* 0x0000000000017941 */ /* 0x000fea0003800000 */
.L_x_318:
[----:B0-----:R-:W-:Y:S01]  /*ac60*/  @!P4 IMAD R3, R40, R17, R2 ;  /* 0x000000112803c224 */ /* 0x001fe200078e0202 */
[----:B------:R-:W-:Y:S04]  /*ac70*/  BSSY B1, `(.L_x_320) ;  /* 0x0000006000017945 */ /* 0x000fe80003800000 */
[----:B------:R0:W-:Y:S01]  /*ac80*/  @!P4 STG.E.U8 desc[UR36][R6.64+0x20], R3 ;  /* 0x000020030600c986 */ /* 0x0001e2000c101124 */
[----:B------:R-:W-:Y:S05]  /*ac90*/  @P3 BRA `(.L_x_321) ;  /* 0x00000000000c3947 */ /* 0x000fea0003800000 */
[----:B------:R-:W0:Y:S02]  /*aca0*/  LDG.E.U8 R16, desc[UR36][R14.64+0x21] ;  /* 0x000021240e107981 */ /* 0x000e24000c1e1100 */
[----:B0-----:R-:W-:-:S05]  /*acb0*/  PRMT R3, R16, 0x8880, RZ ;  /* 0x0000888010037816 */ /* 0x001fca00000000ff */
[----:B------:R-:W-:-:S07]  /*acc0*/  IMAD R2, R3, R18, RZ ;  /* 0x0000001203027224 */ /* 0x000fce00078e02ff */
.L_x_321:
[----:B------:R-:W-:Y:S05]  /*acd0*/  BSYNC B1 ;  /* 0x0000000000017941 */ /* 0x000fea0003800000 */
.L_x_320:
[----:B------:R-:W-:Y:S01]  /*ace0*/  @!P3 IMAD R41, R41, R17, R2 ;  /* 0x000000112929b224 */ /* 0x000fe200078e0202 */
[----:B------:R-:W-:Y:S04]  /*acf0*/  BSSY B1, `(.L_x_322) ;  /* 0x0000006000017945 */ /* 0x000fe80003800000 */
[----:B------:R0:W-:Y:S01]  /*ad00*/  @!P3 STG.E.U8 desc[UR36][R6.64+0x21], R41 ;  /* 0x000021290600b986 */ /* 0x0001e2000c101124 */
[----:B------:R-:W-:Y:S05]  /*ad10*/  @P5 BRA `(.L_x_323) ;  /* 0x00000000000c5947 */ /* 0x000fea0003800000 */
[----:B------:R-:W0:Y:S02]  /*ad20*/  LDG.E.U8 R16, desc[UR36][R154.64+0x20] ;  /* 0x000020249a107981 */ /* 0x000e24000c1e1100 */
[----:B0-----:R-:W-:-:S05]  /*ad30*/  PRMT R3, R16, 0x8880, RZ ;  /* 0x0000888010037816 */ /* 0x001fca00000000ff */
[----:B------:R-:W-:-:S07]  /*ad40*/  IMAD R2, R3, R18, RZ ;  /* 0x0000001203027224 */ /* 0x000fce00078e02ff */
.L_x_323:
[----:B------:R-:W-:Y:S05]  /*ad50*/  BSYNC B1 ;  /* 0x0000000000017941 */ /* 0x000fea0003800000 */
.L_x_322:
[----:B0-----:R-:W-:Y:S01]  /*ad60*/  @!P5 IMAD R3, R42, R17, R2 ;  /* 0x000000112a03d224 */ /* 0x001fe200078e0202 */
[----:B------:R-:W-:Y:S04]  /*ad70*/  BSSY B1, `(.L_x_324) ;  /* 0x0000006000017945 */ /* 0x000fe80003800000 */
[----:B------:R0:W-:Y:S01]  /*ad80*/  @!P5 STG.E.U8 desc[UR36][R8.64+0x20], R3 ;  /* 0x000020030800d986 */ /* 0x0001e2000c101124 */
[----:B------:R-:W-:Y:S05]  /*ad90*/  @P6 BRA `(.L_x_325) ;  /* 0x00000000000c6947 */ /* 0x000fea0003800000 */
[----:B------:R-:W0:Y:S02]  /*ada0*/  LDG.E.U8 R16, desc[UR36][R154.64+0x21] ;  /* 0x000021249a107981 */ /* 0x000e24000c1e1100 */
[----:B0-----:R-:W-:-:S05]  /*adb0*/  PRMT R3, R16, 0x8880, RZ ;  /* 0x0000888010037816 */ /* 0x001fca00000000ff */
[----:B------:R-:W-:-:S07]  /*adc0*/  IMAD R2, R3, R18, RZ ;  /* 0x0000001203027224 */ /* 0x000fce00078e02ff */
.L_x_325:
[----:B------:R-:W-:Y:S05]  /*add0*/  BSYNC B1 ;  /* 0x0000000000017941 */ /* 0x000fea0003800000 */
.L_x_324:
[----:B------:R-:W-:Y:S01]  /*ade0*/  @!P6 IMAD R43, R43, R17, R2 ;  /* 0x000000112b2be224 */ /* 0x000fe200078e0202 */
[----:B------:R-:W-:Y:S04]  /*adf0*/  BSSY B1, `(.L_x_326) ;  /* 0x0000006000017945 */ /* 0x000fe80003800000 */
[----:B------:R0:W-:Y:S01]  /*ae00*/  @!P6 STG.E.U8 desc[UR36][R8.64+0x21], R43 ;  /* 0x0000212b0800e986 */ /* 0x0001e2000c101124 */
[----:B------:R-:W-:Y:S05]  /*ae10*/  @P1 BRA `(.L_x_327) ;  /* 0x00000000000c1947 */ /* 0x000fea0003800000 */
[----:B------:R-:W0:Y:S02]  /*ae20*/  LDG.E.U8 R16, desc[UR36][R14.64+0x28] ;  /* 0x000028240e107981 */ /* 0x000e24000c1e1100 */
[----:B0-----:R-:W-:-:S05]  /*ae30*/  PRMT R3, R16, 0x8880, RZ ;  /* 0x0000888010037816 */ /* 0x001fca00000000ff */
[----:B------:R-:W-:-:S07]  /*ae40*/  IMAD R2, R3, R18, RZ ;  /* 0x0000001203027224 */ /* 0x000fce00078e02ff */
.L_x_327:
[----:B------:R-:W-:Y:S05]  /*ae50*/  BSYNC B1 ;  /* 0x0000000000017941 */ /* 0x000fea0003800000 */
.L_x_326:
        /* <DEDUP_REMOVED lines=12> */
.L_x_329:
[----:B------:R-:W-:Y:S05]  /*af20*/  BSYNC B1 ;  /* 0x0000000000017941 */ /* 0x000fea0003800000 */
.L_x_328:
[----:B------:R-:W-:Y:S01]  /*af30*/  @!P4 IMAD R45, R45, R17, R2 ;  /* 0x000000112d2dc224 */ /* 0x000fe200078e0202 */
[----:B------:R-:W-:Y:S04]  /*af40*/  BSSY B1, `(.L_x_330) ;  /* 0x0000006000017945 */ /* 0x000fe80003800000 */
[----:B------:R0:W-:Y:S01]  /*af50*/  @!P4 STG.E.U8 desc[UR36][R6.64+0x29], R45 ;  /* 0x0000292d0600c986 */ /* 0x0001e2000c101124 */
[----:B------:R-:W-:Y:S05]  /*af60*/  @P3 BRA `(.L_x_331) ;  /* 0x00000000000c3947 */ /* 0x000fea0003800000 */
[----:B------:R-:W0:Y:S02]  /*af70*/  LDG.E.U8 R16, desc[UR36][R154.64+0x28] ;  /* 0x000028249a107981 */ /* 0x000e24000c1e1100 */
[----:B0-----:R-:W-:-:S05]  /*af80*/  PRMT R3, R16, 0x8880, RZ ;  /* 0x0000888010037816 */ /* 0x001fca00000000ff */
[----:B------:R-:W-:-:S07]  /*af90*/  IMAD R2, R3, R18, RZ ;  /* 0x0000001203027224 */ /* 0x000fce00078e02ff */
.L_x_331:
[----:B------:R-:W-:Y:S05]  /*afa0*/  BSYNC B1 ;  /* 0x0000000000017941 */ /* 0x000fea0003800000 */
.L_x_330:
[----:B0-----:R-:W-:Y:S01]  /*afb0*/  @!P3 IMAD R3, R46, R17, R2 ;  /* 0x000000112e03b224 */ /* 0x001fe200078e0202 */
[----:B------:R-:W-:Y:S04]  /*afc0*/  BSSY B1, `(.L_x_332) ;  /* 0x0000006000017945 */ /* 0x000fe80003800000 */
[----:B------:R0:W-:Y:S01]  /*afd0*/  @!P3 STG.E.U8 desc[UR36][R8.64+0x28], R3 ;  /* 0x000028030800b986 */ /* 0x0001e2000c101124 */
[----:B------:R-:W-:Y:S05]  /*afe0*/  @P5 BRA `(.L_x_333) ;  /* 0x00000000000c5947 */ /* 0x000fea0003800000 */
[----:B------:R-:W0:Y:S02]  /*aff0*/  LDG.E.U8 R16, desc[UR36][R154.64+0x29] ;  /* 0x000029249a107981 */ /* 0x000e24000c1e1100 */
[----:B0-----:R-:W-:-:S05]  /*b000*/  PRMT R3, R16, 0x8880, RZ ;  /* 0x0000888010037816 */ /* 0x001fca00000000ff */
[----:B------:R-:W-:-:S07]  /*b010*/  IMAD R2, R3, R18, RZ ;  /* 0x0000001203027224 */ /* 0x000fce00078e02ff */
.L_x_333:
[----:B------:R-:W-:Y:S05]  /*b020*/  BSYNC B1 ;  /* 0x0000000000017941 */ /* 0x000fea0003800000 */
.L_x_332:
[----:B------:R-:W-:Y:S01]  /*b030*/  @!P5 IMAD R47, R47, R17, R2 ;  /* 0x000000112f2fd224 */ /* 0x000fe200078e0202 */
[----:B------:R-:W-:Y:S04]  /*b040*/  BSSY B1, `(.L_x_334) ;  /* 0x0000006000017945 */ /* 0x000fe80003800000 */
[----:B------:R0:W-:Y:S01]  /*b050*/  @!P5 STG.E.U8 desc[UR36][R8.64+0x29], R47 ;  /* 0x0000292f0800d986 */ /* 0x0001e2000c101124 */
[----:B------:R-:W-:Y:S05]  /*b060*/  @P6 BRA `(.L_x_335) ;  /* 0x00000000000c6947 */ /* 0x000fea0003800000 */
[----:B------:R-:W0:Y:S02]  /*b070*/  LDG.E.U8 R16, desc[UR36][R14.64+0x30] ;  /* 0x000030240e107981 */ /* 0x000e24000c1e1100 */
[----:B0-----:R-:W-:-:S05]  /*b080*/  PRMT R3, R16, 0x8880, RZ ;  /* 0x0000888010037816 */ /* 0x001fca00000000ff */
[----:B------:R-:W-:-:S07]  /*b090*/  IMAD R2, R3, R18, RZ ;  /* 0x0000001203027224 */ /* 0x000fce00078e02ff */
.L_x_335:
[----:B------:R-:W-:Y:S05]  /*b0a0*/  BSYNC B1 ;  /* 0x0000000000017941 */ /* 0x000fea0003800000 */
.L_x_334:
[----:B0-----:R-:W-:Y:S01]  /*b0b0*/  @!P6 IMAD R3, R48, R17, R2 ;  /* 0x000000113003e224 */ /* 0x001fe200078e0202 */
[----:B------:R-:W-:Y:S04]  /*b0c0*/  BSSY B1, `(.L_x_336) ;  /* 0x0000006000017945 */ /* 0x000fe80003800000 */
[----:B------:R0:W-:Y:S01]  /*b0d0*/  @!P6 STG.E.U8 desc[UR36][R6.64+0x30], R3 ;  /* 0x000030030600e986 */ /* 0x0001e2000c101124 */
[----:B------:R-:W-:Y:S05]  /*b0e0*/  @P1 BRA `(.L_x_337) ;  /* 0x00000000000c1947 */ /* 0x000fea0003800000 */
[----:B------:R-:W0:Y:S02]  /*b0f0*/  LDG.E.U8 R16, desc[UR36][R14.64+0x31] ;  /* 0x000031240e107981 */ /* 0x000e24000c1e1100 */
[----:B0-----:R-:W-:-:S05]  /*b100*/  PRMT R3, R16, 0x8880, RZ ;  /* 0x0000888010037816 */ /* 0x001fca00000000ff */
[----:B------:R-:W-:-:S07]  /*b110*/  IMAD R2, R3, R18, RZ ;  /* 0x0000001203027224 */ /* 0x000fce00078e02ff */
.L_x_337:
[----:B------:R-:W-:Y:S05]  /*b120*/  BSYNC B1 ;  /* 0x0000000000017941 */ /* 0x000fea0003800000 */
.L_x_336:
        /* <DEDUP_REMOVED lines=12> */
.L_x_339:
[----:B------:R-:W-:Y:S05]  /*b1f0*/  BSYNC B1 ;  /* 0x0000000000017941 */ /* 0x000fea0003800000 */
.L_x_338:
[----:B0-----:R-:W-:Y:S01]  /*b200*/  @!P4 IMAD R3, R50, R17, R2 ;  /* 0x000000113203c224 */ /* 0x001fe200078e0202 */
[----:B------:R-:W-:Y:S04]  /*b210*/  BSSY B1, `(.L_x_340) ;  /* 0x0000006000017945 */ /* 0x000fe80003800000 */
[----:B------:R0:W-:Y:S01]  /*b220*/  @!P4 STG.E.U8 desc[UR36][R8.64+0x30], R3 ;  /* 0x000030030800c986 */ /* 0x0001e2000c101124 */
[----:B------:R-:W-:Y:S05]  /*b230*/  @P3 BRA `(.L_x_341) ;  /* 0x00000000000c3947 */ /* 0x000fea0003800000 */
[----:B------:R-:W0:Y:S02]  /*b240*/  LDG.E.U8 R16, desc[UR36][R154.64+0x31] ;  /* 0x000031249a107981 */ /* 0x000e24000c1e1100 */
[----:B0-----:R-:W-:-:S05]  /*b250*/  PRMT R3, R16, 0x8880, RZ ;  /* 0x0000888010037816 */ /* 0x001fca00000000ff */
[----:B------:R-:W-:-:S07]  /*b260*/  IMAD R2, R3, R18, RZ ;  /* 0x0000001203027224 */ /* 0x000fce00078e02ff */
.L_x_341:
[----:B------:R-:W-:Y:S05]  /*b270*/  BSYNC B1 ;  /* 0x0000000000017941 */ /* 0x000fea0003800000 */
.L_x_340:
[----:B------:R-:W-:Y:S01]  /*b280*/  @!P3 IMAD R51, R51, R17, R2 ;  /* 0x000000113333b224 */ /* 0x000fe200078e0202 */
[----:B------:R-:W-:Y:S04]  /*b290*/  BSSY B1, `(.L_x_342) ;  /* 0x0000006000017945 */ /* 0x000fe80003800000 */
[----:B------:R0:W-:Y:S01]  /*b2a0*/  @!P3 STG.E.U8 desc[UR36][R8.64+0x31], R51 ;  /* 0x000031330800b986 */ /* 0x0001e2000c101124 */
[----:B------:R-:W-:Y:S05]  /*b2b0*/  @P5 BRA `(.L_x_343) ;  /* 0x00000000000c5947 */ /* 0x000fea0003800000 */
[----:B------:R-:W0:Y:S02]  /*b2c0*/  LDG.E.U8 R16, desc[UR36][R14.64+0x38] ;  /* 0x000038240e107981 */ /* 0x000e24000c1e1100 */
[----:B0-----:R-:W-:-:S05]  /*b2d0*/  PRMT R3, R16, 0x8880, RZ ;  /* 0x0000888010037816 */ /* 0x001fca00000000ff */
[----:B------:R-:W-:-:S07]  /*b2e0*/  IMAD R2, R3, R18, RZ ;  /* 0x0000001203027224 */ /* 0x000fce00078e02ff */
.L_x_343:
[----:B------:R-:W-:Y:S05]  /*b2f0*/  BSYNC B1 ;  /* 0x0000000000017941 */ /* 0x000fea0003800000 */
.L_x_342:
[----:B0-----:R-:W-:Y:S01]  /*b300*/  @!P5 IMAD R3, R52, R17, R2 ;  /* 0x000000113403d224 */ /* 0x001fe200078e0202 */
[----:B------:R-:W-:Y:S04]  /*b310*/  BSSY B1, `(.L_x_344) ;  /* 0x0000006000017945 */ /* 0x000fe80003800000 */
[----:B------:R0:W-:Y:S01]  /*b320*/  @!P5 STG.E.U8 desc[UR36][R6.64+0x38], R3 ;  /* 0x000038030600d986 */ /* 0x0001e2000c101124 */
[----:B------:R-:W-:Y:S05]  /*b330*/  @P6 BRA `(.L_x_345) ;  /* 0x00000000000c6947 */ /* 0x000fea0003800000 */
[----:B------:R-:W0:Y:S02]  /*b340*/  LDG.E.U8 R16, desc[UR36][R14.64+0x39] ;  /* 0x000039240e107981 */ /* 0x000e24000c1e1100 */
[----:B0-----:R-:W-:-:S05]  /*b350*/  PRMT R3, R16, 0x8880, RZ ;  /* 0x0000888010037816 */ /* 0x001fca00000000ff */
[----:B------:R-:W-:-:S07]  /*b360*/  IMAD R2, R3, R18, RZ ;  /* 0x0000001203027224 */ /* 0x000fce00078e02ff */
.L_x_345:
[----:B------:R-:W-:Y:S05]  /*b370*/  BSYNC B1 ;  /* 0x0000000000017941 */ /* 0x000fea0003800000 */
.L_x_344:
[----:B------:R-:W-:Y:S01]  /*b380*/  @!P6 IMAD R53, R53, R17, R2 ;  /* 0x000000113535e224 */ /* 0x000fe200078e0202 */
[----:B------:R-:W-:Y:S04]  /*b390*/  BSSY B1, `(.L_x_346) ;  /* 0x0000006000017945 */ /* 0x000fe80003800000 */
[----:B------:R0:W-:Y:S01]  /*b3a0*/  @!P6 STG.E.U8 desc[UR36][R6.64+0x39], R53 ;  /* 0x000039350600e986 */ /* 0x0001e2000c101124 */
[----:B------:R-:W-:Y:S05]  /*b3b0*/  @P1 BRA `(.L_x_347) ;  /* 0x00000000000c1947 */ /* 0x000fea0003800000 */
[----:B------:R-:W0:Y:S02]  /*b3c0*/  LDG.E.U8 R16, desc[UR36][R154.64+0x38] ;  /* 0x000038249a107981 */ /* 0x000e24000c1e1100 */
[----:B0-----:R-:W-:-:S05]  /*b3d0*/  PRMT R3, R16, 0x8880, RZ ;  /* 0x0000888010037816 */ /* 0x001fca00000000ff */
[----:B------:R-:W-:-:S07]  /*b3e0*/  IMAD R2, R3, R18, RZ ;  /* 0x0000001203027224 */ /* 0x000fce00078e02ff */
.L_x_347:
[----:B------:R-:W-:Y:S05]  /*b3f0*/  BSYNC B1 ;  /* 0x0000000000017941 */ /* 0x000fea0003800000 */
.L_x_346:
        /* <DEDUP_REMOVED lines=12> */
.L_x_349:
[----:B------:R-:W-:Y:S05]  /*b4c0*/  BSYNC B1 ;  /* 0x0000000000017941 */ /* 0x000fea0003800000 */
.L_x_348:
[----:B------:R-:W-:Y:S01]  /*b4d0*/  @!P4 IMAD R55, R55, R17, R2 ;  /* 0x000000113737c224 */ /* 0x000fe200078e0202 */
[----:B------:R-:W-:Y:S04]  /*b4e0*/  BSSY B1, `(.L_x_350) ;  /* 0x0000006000017945 */ /* 0x000fe80003800000 */
[----:B------:R0:W-:Y:S01]  /*b4f0*/  @!P4 STG.E.U8 desc[UR36][R8.64+0x39], R55 ;  /* 0x000039370800c986 */ /* 0x0001e2000c101124 */
[----:B------:R-:W-:Y:S05]  /*b500*/  @P3 BRA `(.L_x_351) ;  /* 0x00000000000c3947 */ /* 0x000fea0003800000 */
[----:B------:R-:W0:Y:S02]  /*b510*/  LDG.E.U8 R16, desc[UR36][R14.64+0x40] ;  /* 0x000040240e107981 */ /* 0x000e24000c1e1100 */
[----:B0-----:R-:W-:-:S05]  /*b520*/  PRMT R3, R16, 0x8880, RZ ;  /* 0x0000888010037816 */ /* 0x001fca00000000ff */
[----:B------:R-:W-:-:S07]  /*b530*/  IMAD R2, R3, R18, RZ ;  /* 0x0000001203027224 */ /* 0x000fce00078e02ff */
.L_x_351:
[----:B------:R-:W-:Y:S05]  /*b540*/  BSYNC B1 ;  /* 0x0000000000017941 */ /* 0x000fea0003800000 */
.L_x_350:
[----:B0-----:R-:W-:Y:S01]  /*b550*/  @!P3 IMAD R3, R56, R17, R2 ;  /* 0x000000113803b224 */ /* 0x001fe200078e0202 */
[----:B------:R-:W-:Y:S04]  /*b560*/  BSSY B1, `(.L_x_352) ;  /* 0x0000006000017945 */ /* 0x000fe80003800000 */
[----:B------:R0:W-:Y:S01]  /*b570*/  @!P3 STG.E.U8 desc[UR36][R6.64+0x40], R3 ;  /* 0x000040030600b986 */ /* 0x0001e2000c101124 */
[----:B------:R-:W-:Y:S05]  /*b580*/  @P5 BRA `(.L_x_353) ;  /* 0x00000000000c5947 */ /* 0x000fea0003800000 */
[----:B------:R-:W0:Y:S02]  /*b590*/  LDG.E.U8 R16, desc[UR36][R14.64+0x41] ;  /* 0x000041240e107981 */ /* 0x000e24000c1e1100 */
[----:B0-----:R-:W-:-:S05]  /*b5a0*/  PRMT R3, R16, 0x8880, RZ ;  /* 0x0000888010037816 */ /* 0x001fca00000000ff */
[----:B------:R-:W-:-:S07]  /*b5b0*/  IMAD R2, R3, R18, RZ ;  /* 0x0000001203027224 */ /* 0x000fce00078e02ff */
.L_x_353:
[----:B------:R-:W-:Y:S05]  /*b5c0*/  BSYNC B1 ;  /* 0x0000000000017941 */ /* 0x000fea0003800000 */
.L_x_352:
[----:B------:R-:W-:Y:S01]  /*b5d0*/  @!P5 IMAD R57, R57, R17, R2 ;  /* 0x000000113939d224 */ /* 0x000fe200078e0202 */
[----:B------:R-:W-:Y:S04]  /*b5e0*/  BSSY B1, `(.L_x_354) ;  /* 0x0000006000017945 */ /* 0x000fe80003800000 */
[----:B------:R0:W-:Y:S01]  /*b5f0*/  @!P5 STG.E.U8 desc[UR36][R6.64+0x41], R57 ;  /* 0x000041390600d986 */ /* 0x0001e2000c101124 */
[----:B------:R-:W-:Y:S05]  /*b600*/  @P6 BRA `(.L_x_355) ;  /* 0x00000000000c6947 */ /* 0x000fea0003800000 */
[----:B------:R-:W0:Y:S02]  /*b610*/  LDG.E.U8 R16, desc[UR36][R154.64+0x40] ;  /* 0x000040249a107981 */ /* 0x000e24000c1e1100 */
[----:B0-----:R-:W-:-:S05]  /*b620*/  PRMT R3, R16, 0x8880, RZ ;  /* 0x0000888010037816 */ /* 0x001fca00000000ff */
[----:B------:R-:W-:-:S07]  /*b630*/  IMAD R2, R3, R18, RZ ;  /* 0x0000001203027224 */ /* 0x000fce00078e02ff */
.L_x_355:
[----:B------:R-:W-:Y:S05]  /*b640*/  BSYNC B1 ;  /* 0x0000000000017941 */ /* 0x000fea0003800000 */
.L_x_354:
[----:B0-----:R-:W-:Y:S01]  /*b650*/  @!P6 IMAD R3, R58, R17, R2 ;  /* 0x000000113a03e224 */ /* 0x001fe200078e0202 */
[----:B------:R-:W-:Y:S04]  /*b660*/  BSSY B1, `(.L_x_356) ;  /* 0x0000006000017945 */ /* 0x000fe80003800000 */
[----:B------:R0:W-:Y:S01]  /*b670*/  @!P6 STG.E.U8 desc[UR36][R8.64+0x40], R3 ;  /* 0x000040030800e986 */ /* 0x0001e2000c101124 */
[----:B------:R-:W-:Y:S05]  /*b680*/  @P1 BRA `(.L_x_357) ;  /* 0x00000000000c1947 */ /* 0x000fea0003800000 */
[----:B------:R-:W0:Y:S02]  /*b690*/  LDG.E.U8 R16, desc[UR36][R154.64+0x41] ;  /* 0x000041249a107981 */ /* 0x000e24000c1e1100 */
[----:B0-----:R-:W-:-:S05]  /*b6a0*/  PRMT R3, R16, 0x8880, RZ ;  /* 0x0000888010037816 */ /* 0x001fca00000000ff */
[----:B------:R-:W-:-:S07]  /*b6b0*/  IMAD R2, R3, R18, RZ ;  /* 0x0000001203027224 */ /* 0x000fce00078e02ff */
.L_x_357:
[----:B------:R-:W-:Y:S05]  /*b6c0*/  BSYNC B1 ;  /* 0x0000000000017941 */ /* 0x000fea0003800000 */
.L_x_356:
        /* <DEDUP_REMOVED lines=12> */
.L_x_359:
[----:B------:R-:W-:Y:S05]  /*b790*/  BSYNC B1 ;  /* 0x0000000000017941 */ /* 0x000fea0003800000 */
.L_x_358:
[----:B0-----:R-:W-:Y:S01]  /*b7a0*/  @!P4 IMAD R3, R60, R17, R2 ;  /* 0x000000113c03c224 */ /* 0x001fe200078e0202 */
[----:B------:R-:W-:Y:S04]  /*b7b0*/  BSSY B1, `(.L_x_360) ;  /* 0x0000006000017945 */ /* 0x000fe80003800000 */
[----:B------:R0:W-:Y:S01]  /*b7c0*/  @!P4 STG.E.U8 desc[UR36][R6.64+0x48], R3 ;  /* 0x000048030600c986 */ /* 0x0001e2000c101124 */
[----:B------:R-:W-:Y:S05]  /*b7d0*/  @P3 BRA `(.L_x_361) ;  /* 0x00000000000c3947 */ /* 0x000fea0003800000 */
[----:B------:R-:W0:Y:S02]  /*b7e0*/  LDG.E.U8 R16, desc[UR36][R14.64+0x49] ;  /* 0x000049240e107981 */ /* 0x000e24000c1e1100 */
[----:B0-----:R-:W-:-:S05]  /*b7f0*/  PRMT R3, R16, 0x8880, RZ ;  /* 0x0000888010037816 */ /* 0x001fca00000000ff */
[----:B------:R-:W-:-:S07]  /*b800*/  IMAD R2, R3, R18, RZ ;  /* 0x0000001203027224 */ /* 0x000fce00078e02ff */
.L_x_361:
[----:B------:R-:W-:Y:S05]  /*b810*/  BSYNC B1 ;  /* 0x0000000000017941 */ /* 0x000fea0003800000 */
.L_x_360:
[----:B------:R-:W-:Y:S01]  /*b820*/  @!P3 IMAD R61, R61, R17, R2 ;  /* 0x000000113d3db224 */ /* 0x000fe200078e0202 */
[----:B------:R-:W-:Y:S04]  /*b830*/  BSSY B1, `(.L_x_362) ;  /* 0x0000006000017945 */ /* 0x000fe80003800000 */
[----:B------:R0:W-:Y:S01]  /*b840*/  @!P3 STG.E.U8 desc[UR36][R6.64+0x49], R61 ;  /* 0x0000493d0600b986 */ /* 0x0001e2000c101124 */
[----:B------:R-:W-:Y:S05]  /*b850*/  @P5 BRA `(.L_x_363) ;  /* 0x00000000000c5947 */ /* 0x000fea0003800000 */
[----:B------:R-:W0:Y:S02]  /*b860*/  LDG.E.U8 R16, desc[UR36][R154.64+0x48] ;  /* 0x000048249a107981 */ /* 0x000e24000c1e1100 */
[----:B0-----:R-:W-:-:S05]  /*b870*/  PRMT R3, R16, 0x8880, RZ ;  /* 0x0000888010037816 */ /* 0x001fca00000000ff */
[----:B------:R-:W-:-:S07]  /*b880*/  IMAD R2, R3, R18, RZ ;  /* 0x0000001203027224 */ /* 0x000fce00078e02ff */
.L_x_363:
[----:B------:R-:W-:Y:S05]  /*b890*/  BSYNC B1 ;  /* 0x0000000000017941 */ /* 0x000fea0003800000 */
.L_x_362:
[----:B0-----:R-:W-:Y:S01]  /*b8a0*/  @!P5 IMAD R3, R62, R17, R2 ;  /* 0x000000113e03d224 */ /* 0x001fe200078e0202 */
[----:B------:R-:W-:Y:S04]  /*b8b0*/  BSSY B1, `(.L_x_364) ;  /* 0x0000006000017945 */ /* 0x000fe80003800000 */
[----:B------:R0:W-:Y:S01]  /*b8c0*/  @!P5 STG.E.U8 desc[UR36][R8.64+0x48], R3 ;  /* 0x000048030800d986 */ /* 0x0001e2000c101124 */
[----:B------:R-:W-:Y:S05]  /*b8d0*/  @P6 BRA `(.L_x_365) ;  /* 0x00000000000c6947 */ /* 0x000fea0003800000 */
[----:B------:R-:W0:Y:S02]  /*b8e0*/  LDG.E.U8 R16, desc[UR36][R154.64+0x49] ;  /* 0x000049249a107981 */ /* 0x000e24000c1e1100 */
[----:B0-----:R-:W-:-:S05]  /*b8f0*/  PRMT R3, R16, 0x8880, RZ ;  /* 0x0000888010037816 */ /* 0x001fca00000000ff */
[----:B------:R-:W-:-:S07]  /*b900*/  IMAD R2, R3, R18, RZ ;  /* 0x0000001203027224 */ /* 0x000fce00078e02ff */
.L_x_365:
[----:B------:R-:W-:Y:S05]  /*b910*/  BSYNC B1 ;  /* 0x0000000000017941 */ /* 0x000fea0003800000 */
.L_x_364:
[----:B------:R-:W-:Y:S01]  /*b920*/  @!P6 IMAD R63, R63, R17, R2 ;  /* 0x000000113f3fe224 */ /* 0x000fe200078e0202 */
[----:B------:R-:W-:Y:S04]  /*b930*/  BSSY B1, `(.L_x_366) ;  /* 0x0000006000017945 */ /* 0x000fe80003800000 */
[----:B------:R0:W-:Y:S01]  /*b940*/  @!P6 STG.E.U8 desc[UR36][R8.64+0x49], R63 ;  /* 0x0000493f0800e986 */ /* 0x0001e2000c101124 */
[----:B------:R-:W-:Y:S05]  /*b950*/  @P1 BRA `(.L_x_367) ;  /* 0x00000000000c1947 */ /* 0x000fea0003800000 */
[----:B------:R-:W0:Y:S02]  /*b960*/  LDG.E.U8 R16, desc[UR36][R14.64+0x50] ;  /* 0x000050240e107981 */ /* 0x000e24000c1e1100 */
[----:B0-----:R-:W-:-:S05]  /*b970*/  PRMT R3, R16, 0x8880, RZ ;  /* 0x0000888010037816 */ /* 0x001fca00000000ff */
[----:B------:R-:W-:-:S07]  /*b980*/  IMAD R2, R3, R18, RZ ;  /* 0x0000001203027224 */ /* 0x000fce00078e02ff */
.L_x_367:
[----:B------:R-:W-:Y:S05]  /*b990*/  BSYNC B1 ;  /* 0x0000000000017941 */ /* 0x000fea0003800000 */
.L_x_366:
        /* <DEDUP_REMOVED lines=12> */
.L_x_369:
[----:B------:R-:W-:Y:S05]  /*ba60*/  BSYNC B1 ;  /* 0x0000000000017941 */ /* 0x000fea0003800000 */
.L_x_368:
[----:B------:R-:W-:Y:S01]  /*ba70*/  @!P4 IMAD R65, R65, R17, R2 ;  /* 0x000000114141c224 */ /* 0x000fe200078e0202 */
[----:B------:R-:W-:Y:S04]  /*ba80*/  BSSY B1, `(.L_x_370) ;  /* 0x0000006000017945 */ /* 0x000fe80003800000 */
[----:B------:R0:W-:Y:S01]  /*ba90*/  @!P4 STG.E.U8 desc[UR36][R6.64+0x51], R65 ;  /* 0x000051410600c986 */ /* 0x0001e2000c101124 */
[----:B------:R-:W-:Y:S05]  /*baa0*/  @P3 BRA `(.L_x_371) ;  /* 0x00000000000c3947 */ /* 0x000fea0003800000 */
[----:B------:R-:W0:Y:S02]  /*bab0*/  LDG.E.U8 R16, desc[UR36][R154.64+0x50] ;  /* 0x000050249a107981 */ /* 0x000e24000c1e1100 */
[----:B0-----:R-:W-:-:S05]  /*bac0*/  PRMT R3, R16, 0x8880, RZ ;  /* 0x0000888010037816 */ /* 0x001fca00000000ff */
[----:B------:R-:W-:-:S07]  /*bad0*/  IMAD R2, R3, R18, RZ ;  /* 0x0000001203027224 */ /* 0x000fce00078e02ff */
.L_x_371:
[----:B------:R-:W-:Y:S05]  /*bae0*/  BSYNC B1 ;  /* 0x0000000000017941 */ /* 0x000fea0003800000 */
.L_x_370:
[----:B0-----:R-:W-:Y:S01]  /*baf0*/  @!P3 IMAD R3, R66, R17, R2 ;  /* 0x000000114203b224 */ /* 0x001fe200078e0202 */
[----:B------:R-:W-:Y:S04]  /*bb00*/  BSSY B1, `(.L_x_372) ;  /* 0x0000006000017945 */ /* 0x000fe80003800000 */
[----:B------:R0:W-:Y:S01]  /*bb10*/  @!P3 STG.E.U8 desc[UR36][R8.64+0x50], R3 ;  /* 0x000050030800b986 */ /* 0x0001e2000c101124 */
[----:B------:R-:W-:Y:S05]  /*bb20*/  @P5 BRA `(.L_x_373) ;  /* 0x00000000000c5947 */ /* 0x000fea0003800000 */
[----:B------:R-:W0:Y:S02]  /*bb30*/  LDG.E.U8 R16, desc[UR36][R154.64+0x51] ;  /* 0x000051249a107981 */ /* 0x000e24000c1e1100 */
[----:B0-----:R-:W-:-:S05]  /*bb40*/  PRMT R3, R16, 0x8880, RZ ;  /* 0x0000888010037816 */ /* 0x001fca00000000ff */
[----:B------:R-:W-:-:S07]  /*bb50*/  IMAD R2, R3, R18, RZ ;  /* 0x0000001203027224 */ /* 0x000fce00078e02ff */
.L_x_373:
[----:B------:R-:W-:Y:S05]  /*bb60*/  BSYNC B1 ;  /* 0x0000000000017941 */ /* 0x000fea0003800000 */
.L_x_372:
[----:B------:R-:W-:Y:S01]  /*bb70*/  @!P5 IMAD R67, R67, R17, R2 ;  /* 0x000000114343d224 */ /* 0x000fe200078e0202 */
[----:B------:R-:W-:Y:S04]  /*bb80*/  BSSY B1, `(.L_x_374) ;  /* 0x0000006000017945 */ /* 0x000fe80003800000 */
[----:B------:R0:W-:Y:S01]  /*bb90*/  @!P5 STG.E.U8 desc[UR36][R8.64+0x51], R67 ;  /* 0x000051430800d986 */ /* 0x0001e2000c101124 */
[----:B------:R-:W-:Y:S05]  /*bba0*/  @P6 BRA `(.L_x_375) ;  /* 0x00000000000c6947 */ /* 0x000fea0003800000 */
[----:B------:R-:W0:Y:S02]  /*bbb0*/  LDG.E.U8 R16, desc[UR36][R14.64+0x58] ;  /* 0x000058240e107981 */ /* 0x000e24000c1e1100 */
[----:B0-----:R-:W-:-:S05]  /*bbc0*/  PRMT R3, R16, 0x8880, RZ ;  /* 0x0000888010037816 */ /* 0x001fca00000000ff */
[----:B------:R-:W-:-:S07]  /*bbd0*/  IMAD R2, R3, R18, RZ ;  /* 0x0000001203027224 */ /* 0x000fce00078e02ff */
.L_x_375:
[----:B------:R-:W-:Y:S05]  /*bbe0*/  BSYNC B1 ;  /* 0x0000000000017941 */ /* 0x000fea0003800000 */
.L_x_374:
[----:B0-----:R-:W-:Y:S01]  /*bbf0*/  @!P6 IMAD R3, R68, R17, R2 ;  /* 0x000000114403e224 */ /* 0x001fe200078e0202 */
[----:B------:R-:W-:Y:S04]  /*bc00*/  BSSY B1, `(.L_x_376) ;  /* 0x0000006000017945 */ /* 0x000fe80003800000 */
[----:B------:R0:W-:Y:S01]  /*bc10*/  @!P6 STG.E.U8 desc[UR36][R6.64+0x58], R3 ;  /* 0x000058030600e986 */ /* 0x0001e2000c101124 */
[----:B------:R-:W-:Y:S05]  /*bc20*/  @P1 BRA `(.L_x_377) ;  /* 0x00000000000c1947 */ /* 0x000fea0003800000 */
[----:B------:R-:W0:Y:S02]  /*bc30*/  LDG.E.U8 R16, desc[UR36][R14.64+0x59] ;  /* 0x000059240e107981 */ /* 0x000e24000c1e1100 */
[----:B0-----:R-:W-:-:S05]  /*bc40*/  PRMT R3, R16, 0x8880, RZ ;  /* 0x0000888010037816 */ /* 0x001fca00000000ff */
[----:B------:R-:W-:-:S07]  /*bc50*/  IMAD R2, R3, R18, RZ ;  /* 0x0000001203027224 */ /* 0x000fce00078e02ff */
.L_x_377:
[----:B------:R-:W-:Y:S05]  /*bc60*/  BSYNC B1 ;  /* 0x0000000000017941 */ /* 0x000fea0003800000 */
.L_x_376:
        /* <DEDUP_REMOVED lines=12> */
.L_x_379:
[----:B------:R-:W-:Y:S05]  /*bd30*/  BSYNC B1 ;  /* 0x0000000000017941 */ /* 0x000fea0003800000 */
.L_x_378:
[----:B0-----:R-:W-:Y:S01]  /*bd40*/  @!P4 IMAD R3, R70, R17, R2 ;  /* 0x000000114603c224 */ /* 0x001fe200078e0202 */
[----:B------:R-:W-:Y:S04]  /*bd50*/  BSSY B1, `(.L_x_380) ;  /* 0x0000006000017945 */ /* 0x000fe80003800000 */
[----:B------:R0:W-:Y:S01]  /*bd60*/  @!P4 STG.E.U8 desc[UR36][R8.64+0x58], R3 ;  /* 0x000058030800c986 */ /* 0x0001e2000c101124 */
[----:B------:R-:W-:Y:S05]  /*bd70*/  @P3 BRA `(.L_x_381) ;  /* 0x00000000000c3947 */ /* 0x000fea0003800000 */
[----:B------:R-:W0:Y:S02]  /*bd80*/  LDG.E.U8 R16, desc[UR36][R154.64+0x59] ;  /* 0x000059249a107981 */ /* 0x000e24000c1e1100 */
[----:B0-----:R-:W-:-:S05]  /*bd90*/  PRMT R3, R16, 0x8880, RZ ;  /* 0x0000888010037816 */ /* 0x001fca00000000ff */
[----:B------:R-:W-:-:S07]  /*bda0*/  IMAD R2, R3, R18, RZ ;  /* 0x0000001203027224 */ /* 0x000fce00078e02ff */
.L_x_381:
[----:B------:R-:W-:Y:S05]  /*bdb0*/  BSYNC B1 ;  /* 0x0000000000017941 */ /* 0x000fea0003800000 */
.L_x_380:
[----:B------:R-:W-:Y:S01]  /*bdc0*/  @!P3 IMAD R71, R71, R17, R2 ;  /* 0x000000114747b224 */ /* 0x000fe200078e0202 */
[----:B------:R-:W-:Y:S04]  /*bdd0*/  BSSY B1, `(.L_x_382) ;  /* 0x0000006000017945 */ /* 0x000fe80003800000 */
[----:B------:R0:W-:Y:S01]  /*bde0*/  @!P3 STG.E.U8 desc[UR36][R8.64+0x59], R71 ;  /* 0x000059470800b986 */ /* 0x0001e2000c101124 */
[----:B------:R-:W-:Y:S05]  /*bdf0*/  @P5 BRA `(.L_x_383) ;  /* 0x00000000000c5947 */ /* 0x000fea0003800000 */
[----:B------:R-:W0:Y:S02]  /*be00*/  LDG.E.U8 R16, desc[UR36][R14.64+0x60] ;  /* 0x000060240e107981 */ /* 0x000e24000c1e1100 */
[----:B0-----:R-:W-:-:S05]  /*be10*/  PRMT R3, R16, 0x8880, RZ ;  /* 0x0000888010037816 */ /* 0x001fca00000000ff */
[----:B------:R-:W-:-:S07]  /*be20*/  IMAD R2, R3, R18, RZ ;  /* 0x0000001203027224 */ /* 0x000fce00078e02ff */
.L_x_383:
[----:B------:R-:W-:Y:S05]  /*be30*/  BSYNC B1 ;  /* 0x0000000000017941 */ /* 0x000fea0003800000 */
.L_x_382:
[----:B0-----:R-:W-:Y:S01]  /*be40*/  @!P5 IMAD R3, R72, R17, R2 ;  /* 0x000000114803d224 */ /* 0x001fe200078e0202 */
[----:B------:R-:W-:Y:S04]  /*be50*/  BSSY B1, `(.L_x_384) ;  /* 0x0000006000017945 */ /* 0x000fe80003800000 */
[----:B------:R0:W-:Y:S01]  /*be60*/  @!P5 STG.E.U8 desc[UR36][R6.64+0x60], R3 ;  /* 0x000060030600d986 */ /* 0x0001e2000c101124 */
[----:B------:R-:W-:Y:S05]  /*be70*/  @P6 BRA `(.L_x_385) ;  /* 0x00000000000c6947 */ /* 0x000fea0003800000 */
[----:B------:R-:W0:Y:S02]  /*be80*/  LDG.E.U8 R16, desc[UR36][R14.64+0x61] ;  /* 0x000061240e107981 */ /* 0x000e24000c1e1100 */
[----:B0-----:R-:W-:-:S05]  /*be90*/  PRMT R3, R16, 0x8880, RZ ;  /* 0x0000888010037816 */ /* 0x001fca00000000ff */
[----:B------:R-:W-:-:S07]  /*bea0*/  IMAD R2, R3, R18, RZ ;  /* 0x0000001203027224 */ /* 0x000fce00078e02ff */
.L_x_385:
[----:B------:R-:W-:Y:S05]  /*beb0*/  BSYNC B1 ;  /* 0x0000000000017941 */ /* 0x000fea0003800000 */
.L_x_384:
[----:B------:R-:W-:Y:S01]  /*bec0*/  @!P6 IMAD R73, R73, R17, R2 ;  /* 0x000000114949e224 */ /* 0x000fe200078e0202 */
[----:B------:R-:W-:Y:S04]  /*bed0*/  BSSY B1, `(.L_x_386) ;  /* 0x0000006000017945 */ /* 0x000fe80003800000 */
[----:B------:R0:W-:Y:S01]  /*bee0*/  @!P6 STG.E.U8 desc[UR36][R6.64+0x61], R73 ;  /* 0x000061490600e986 */ /* 0x0001e2000c101124 */
[----:B------:R-:W-:Y:S05]  /*bef0*/  @P1 BRA `(.L_x_387) ;  /* 0x00000000000c1947 */ /* 0x000fea0003800000 */
[----:B------:R-:W0:Y:S02]  /*bf00*/  LDG.E.U8 R16, desc[UR36][R154.64+0x60] ;  /* 0x000060249a107981 */ /* 0x000e24000c1e1100 */
[----:B0-----:R-:W-:-:S05]  /*bf10*/  PRMT R3, R16, 0x8880, RZ ;  /* 0x0000888010037816 */ /* 0x001fca00000000ff */
[----:B------:R-:W-:-:S07]  /*bf20*/  IMAD R2, R3, R18, RZ ;  /* 0x0000001203027224 */ /* 0x000fce00078e02ff */
.L_x_387:
[----:B------:R-:W-:Y:S05]  /*bf30*/  BSYNC B1 ;  /* 0x0000000000017941 */ /* 0x000fea0003800000 */
.L_x_386:
        /* <DEDUP_REMOVED lines=12> */
.L_x_389:
[----:B------:R-:W-:Y:S05]  /*c000*/  BSYNC B1 ;  /* 0x0000000000017941 */ /* 0x000fea0003800000 */
.L_x_388:
[----:B------:R-:W-:Y:S01]  /*c010*/  @!P4 IMAD R75, R75, R17, R2 ;  /* 0x000000114b4bc224 */ /* 0x000fe200078e0202 */
[----:B------:R-:W-:Y:S04]  /*c020*/  BSSY B1, `(.L_x_390) ;  /* 0x0000006000017945 */ /* 0x000fe80003800000 */
[----:B------:R0:W-:Y:S01]  /*c030*/  @!P4 STG.E.U8 desc[UR36][R8.64+0x61], R75 ;  /* 0x0000614b0800c986 */ /* 0x0001e2000c101124 */
[----:B------:R-:W-:Y:S05]  /*c040*/  @P3 BRA `(.L_x_391) ;  /* 0x00000000000c3947 */ /* 0x000fea0003800000 */
[----:B------:R-:W0:Y:S02]  /*c050*/  LDG.E.U8 R16, desc[UR36][R14.64+0x68] ;  /* 0x000068240e107981 */ /* 0x000e24000c1e1100 */
[----:B0-----:R-:W-:-:S05]  /*c060*/  PRMT R3, R16, 0x8880, RZ ;  /* 0x0000888010037816 */ /* 0x001fca00000000ff */
[----:B------:R-:W-:-:S07]  /*c070*/  IMAD R2, R3, R18, RZ ;  /* 0x0000001203027224 */ /* 0x000fce00078e02ff */
.L_x_391:
[----:B------:R-:W-:Y:S05]  /*c080*/  BSYNC B1 ;  /* 0x0000000000017941 */ /* 0x000fea0003800000 */
.L_x_390:
[----:B0-----:R-:W-:Y:S01]  /*c090*/  @!P3 IMAD R3, R76, R17, R2 ;  /* 0x000000114c03b224 */ /* 0x001fe200078e0202 */
[----:B------:R-:W-:Y:S04]  /*c0a0*/  BSSY B1, `(.L_x_392) ;  /* 0x0000006000017945 */ /* 0x000fe80003800000 */
[----:B------:R0:W-:Y:S01]  /*c0b0*/  @!P3 STG.E.U8 desc[UR36][R6.64+0x68], R3 ;  /* 0x000068030600b986 */ /* 0x0001e2000c101124 */
[----:B------:R-:W-:Y:S05]  /*c0c0*/  @P5 BRA `(.L_x_393) ;  /* 0x00000000000c5947 */ /* 0x000fea0003800000 */
[----:B------:R-:W0:Y:S02]  /*c0d0*/  LDG.E.U8 R16, desc[UR36][R14.64+0x69] ;  /* 0x000069240e107981 */ /* 0x000e24000c1e1100 */
[----:B0-----:R-:W-:-:S05]  /*c0e0*/  PRMT R3, R16, 0x8880, RZ ;  /* 0x0000888010037816 */ /* 0x001fca00000000ff */
[----:B------:R-:W-:-:S07]  /*c0f0*/  IMAD R2, R3, R18, RZ ;  /* 0x0000001203027224 */ /* 0x000fce00078e02ff */
.L_x_393:
[----:B------:R-:W-:Y:S05]  /*c100*/  BSYNC B1 ;  /* 0x0000000000017941 */ /* 0x000fea0003800000 */
.L_x_392:
[----:B------:R-:W-:Y:S01]  /*c110*/  @!P5 IMAD R77, R77, R17, R2 ;  /* 0x000000114d4dd224 */ /* 0x000fe200078e0202 */
[----:B------:R-:W-:Y:S04]  /*c120*/  BSSY B1, `(.L_x_394) ;  /* 0x0000006000017945 */ /* 0x000fe80003800000 */
[----:B------:R0:W-:Y:S01]  /*c130*/  @!P5 STG.E.U8 desc[UR36][R6.64+0x69], R77 ;  /* 0x0000694d0600d986 */ /* 0x0001e2000c101124 */
[----:B------:R-:W-:Y:S05]  /*c140*/  @P6 BRA `(.L_x_395) ;  /* 0x00000000000c6947 */ /* 0x000fea0003800000 */
[----:B------:R-:W0:Y:S02]  /*c150*/  LDG.E.U8 R16, desc[UR36][R154.64+0x68] ;  /* 0x000068249a107981 */ /* 0x000e24000c1e1100 */
[----:B0-----:R-:W-:-:S05]  /*c160*/  PRMT R3, R16, 0x8880, RZ ;  /* 0x0000888010037816 */ /* 0x001fca00000000ff */
[----:B------:R-:W-:-:S07]  /*c170*/  IMAD R2, R3, R18, RZ ;  /* 0x0000001203027224 */ /* 0x000fce00078e02ff */
.L_x_395:
[----:B------:R-:W-:Y:S05]  /*c180*/  BSYNC B1 ;  /* 0x0000000000017941 */ /* 0x000fea0003800000 */
.L_x_394:
[----:B0-----:R-:W-:Y:S01]  /*c190*/  @!P6 IMAD R3, R78, R17, R2 ;  /* 0x000000114e03e224 */ /* 0x001fe200078e0202 */
[----:B------:R-:W-:Y:S04]  /*c1a0*/  BSSY B1, `(.L_x_396) ;  /* 0x0000006000017945 */ /* 0x000fe80003800000 */
[----:B------:R0:W-:Y:S01]  /*c1b0*/  @!P6 STG.E.U8 desc[UR36][R8.64+0x68], R3 ;  /* 0x000068030800e986 */ /* 0x0001e2000c101124 */
[----:B------:R-:W-:Y:S05]  /*c1c0*/  @P1 BRA `(.L_x_397) ;  /* 0x00000000000c1947 */ /* 0x000fea0003800000 */
[----:B------:R-:W0:Y:S02]  /*c1d0*/  LDG.E.U8 R16, desc[UR36][R154.64+0x69] ;  /* 0x000069249a107981 */ /* 0x000e24000c1e1100 */
[----:B0-----:R-:W-:-:S05]  /*c1e0*/  PRMT R3, R16, 0x8880, RZ ;  /* 0x0000888010037816 */ /* 0x001fca00000000ff */
[----:B------:R-:W-:-:S07]  /*c1f0*/  IMAD R2, R3, R18, RZ ;  /* 0x0000001203027224 */ /* 0x000fce00078e02ff */
.L_x_397:
[----:B------:R-:W-:Y:S05]  /*c200*/  BSYNC B1 ;  /* 0x0000000000017941 */ /* 0x000fea0003800000 */
.L_x_396:
        /* <DEDUP_REMOVED lines=12> */
.L_x_399:
[----:B------:R-:W-:Y:S05]  /*c2d0*/  BSYNC B1 ;  /* 0x0000000000017941 */ /* 0x000fea0003800000 */
.L_x_398:
[----:B0-----:R-:W-:Y:S01]  /*c2e0*/  @!P4 IMAD R3, R80, R17, R2 ;  /* 0x000000115003c224 */ /* 0x001fe200078e0202 */
[----:B------:R-:W-:Y:S04]  /*c2f0*/  BSSY B1, `(.L_x_400) ;  /* 0x0000006000017945 */ /* 0x000fe80003800000 */
[----:B------:R0:W-:Y:S01]  /*c300*/  @!P4 STG.E.U8 desc[UR36][R6.64+0x70], R3 ;  /* 0x000070030600c986 */ /* 0x0001e2000c101124 */
[----:B------:R-:W-:Y:S05]  /*c310*/  @P3 BRA `(.L_x_401) ;  /* 0x00000000000c3947 */ /* 0x000fea0003800000 */
[----:B------:R-:W0:Y:S02]  /*c320*/  LDG.E.U8 R16, desc[UR36][R14.64+0x71] ;  /* 0x000071240e107981 */ /* 0x000e24000c1e1100 */
[----:B0-----:R-:W-:-:S05]  /*c330*/  PRMT R3, R16, 0x8880, RZ ;  /* 0x0000888010037816 */ /* 0x001fca00000000ff */
[----:B------:R-:W-:-:S07]  /*c340*/  IMAD R2, R3, R18, RZ ;  /* 0x0000001203027224 */ /* 0x000fce00078e02ff */
.L_x_401:
[----:B------:R-:W-:Y:S05]  /*c350*/  BSYNC B1 ;  /* 0x0000000000017941 */ /* 0x000fea0003800000 */
.L_x_400:
[----:B------:R-:W-:Y:S01]  /*c360*/  @!P3 IMAD R81, R81, R17, R2 ;  /* 0x000000115151b224 */ /* 0x000fe200078e0202 */
[----:B------:R-:W-:Y:S04]  /*c370*/  BSSY B1, `(.L_x_402) ;  /* 0x0000006000017945 */ /* 0x000fe80003800000 */
[----:B------:R0:W-:Y:S01]  /*c380*/  @!P3 STG.E.U8 desc[UR36][R6.64+0x71], R81 ;  /* 0x000071510600b986 */ /* 0x0001e2000c101124 */
[----:B------:R-:W-:Y:S05]  /*c390*/  @P5 BRA `(.L_x_403) ;  /* 0x00000000000c5947 */ /* 0x000fea0003800000 */
[----:B------:R-:W0:Y:S02]  /*c3a0*/  LDG.E.U8 R16, desc[UR36][R154.64+0x70] ;  /* 0x000070249a107981 */ /* 0x000e24000c1e1100 */
[----:B0-----:R-:W-:-:S05]  /*c3b0*/  PRMT R3, R16, 0x8880, RZ ;  /* 0x0000888010037816 */ /* 0x001fca00000000ff */
[----:B------:R-:W-:-:S07]  /*c3c0*/  IMAD R2, R3, R18, RZ ;  /* 0x0000001203027224 */ /* 0x000fce00078e02ff */
.L_x_403:
[----:B------:R-:W-:Y:S05]  /*c3d0*/  BSYNC B1 ;  /* 0x0000000000017941 */ /* 0x000fea0003800000 */
.L_x_402:
[----:B0-----:R-:W-:Y:S01]  /*c3e0*/  @!P5 IMAD R3, R82, R17, R2 ;  /* 0x000000115203d224 */ /* 0x001fe200078e0202 */
[----:B------:R-:W-:Y:S04]  /*c3f0*/  BSSY B1, `(.L_x_404) ;  /* 0x0000006000017945 */ /* 0x000fe80003800000 */
[----:B------:R0:W-:Y:S01]  /*c400*/  @!P5 STG.E.U8 desc[UR36][R8.64+0x70], R3 ;  /* 0x000070030800d986 */ /* 0x0001e2000c101124 */
[----:B------:R-:W-:Y:S05]  /*c410*/  @P6 BRA `(.L_x_405) ;  /* 0x00000000000c6947 */ /* 0x000fea0003800000 */
[----:B------:R-:W0:Y:S02]  /*c420*/  LDG.E.U8 R16, desc[UR36][R154.64+0x71] ;  /* 0x000071249a107981 */ /* 0x000e24000c1e1100 */
[----:B0-----:R-:W-:-:S05]  /*c430*/  PRMT R3, R16, 0x8880, RZ ;  /* 0x0000888010037816 */ /* 0x001fca00000000ff */
[----:B------:R-:W-:-:S07]  /*c440*/  IMAD R2, R3, R18, RZ ;  /* 0x0000001203027224 */ /* 0x000fce00078e02ff */
.L_x_405:
[----:B------:R-:W-:Y:S05]  /*c450*/  BSYNC B1 ;  /* 0x0000000000017941 */ /* 0x000fea0003800000 */
.L_x_404:
[----:B------:R-:W-:Y:S01]  /*c460*/  @!P6 IMAD R83, R83, R17, R2 ;  /* 0x000000115353e224 */ /* 0x000fe200078e0202 */
[----:B------:R-:W-:Y:S04]  /*c470*/  BSSY B1, `(.L_x_406) ;  /* 0x0000006000017945 */ /* 0x000fe80003800000 */
[----:B------:R0:W-:Y:S01]  /*c480*/  @!P6 STG.E.U8 desc[UR36][R8.64+0x71], R83 ;  /* 0x000071530800e986 */ /* 0x0001e2000c101124 */
[----:B------:R-:W-:Y:S05]  /*c490*/  @P1 BRA `(.L_x_407) ;  /* 0x00000000000c1947 */ /* 0x000fea0003800000 */
[----:B------:R-:W0:Y:S02]  /*c4a0*/  LDG.E.U8 R16, desc[UR36][R14.64+0x78] ;  /* 0x000078240e107981 */ /* 0x000e24000c1e1100 */
[----:B0-----:R-:W-:-:S05]  /*c4b0*/  PRMT R3, R16, 0x8880, RZ ;  /* 0x0000888010037816 */ /* 0x001fca00000000ff */
[----:B------:R-:W-:-:S07]  /*c4c0*/  IMAD R2, R3, R18, RZ ;  /* 0x0000001203027224 */ /* 0x000fce00078e02ff */
.L_x_407:
[----:B------:R-:W-:Y:S05]  /*c4d0*/  BSYNC B1 ;  /* 0x0000000000017941 */ /* 0x000fea0003800000 */
.L_x_406:
        /* <DEDUP_REMOVED lines=12> */
.L_x_409:
[----:B------:R-:W-:Y:S05]  /*c5a0*/  BSYNC B1 ;  /* 0x0000000000017941 */ /* 0x000fea0003800000 */
.L_x_408:
[----:B------:R-:W-:Y:S01]  /*c5b0*/  @!P4 IMAD R85, R85, R17, R2 ;  /* 0x000000115555c224 */ /* 0x000fe200078e0202 */
[----:B------:R-:W-:Y:S04]  /*c5c0*/  BSSY B1, `(.L_x_410) ;  /* 0x0000006000017945 */ /* 0x000fe80003800000 */
[----:B------:R0:W-:Y:S01]  /*c5d0*/  @!P4 STG.E.U8 desc[UR36][R6.64+0x79], R85 ;  /* 0x000079550600c986 */ /* 0x0001e2000c101124 */
[----:B------:R-:W-:Y:S05]  /*c5e0*/  @P3 BRA `(.L_x_411) ;  /* 0x00000000000c3947 */ /* 0x000fea0003800000 */
[----:B------:R-:W0:Y:S02]  /*c5f0*/  LDG.E.U8 R16, desc[UR36][R154.64+0x78] ;  /* 0x000078249a107981 */ /* 0x000e24000c1e1100 */
[----:B0-----:R-:W-:-:S05]  /*c600*/  PRMT R3, R16, 0x8880, RZ ;  /* 0x0000888010037816 */ /* 0x001fca00000000ff */
[----:B------:R-:W-:-:S07]  /*c610*/  IMAD R2, R3, R18, RZ ;  /* 0x0000001203027224 */ /* 0x000fce00078e02ff */
.L_x_411:
[----:B------:R-:W-:Y:S05]  /*c620*/  BSYNC B1 ;  /* 0x0000000000017941 */ /* 0x000fea0003800000 */
.L_x_410:
[----:B0-----:R-:W-:Y:S01]  /*c630*/  @!P3 IMAD R3, R86, R17, R2 ;  /* 0x000000115603b224 */ /* 0x001fe200078e0202 */
[----:B------:R-:W-:Y:S04]  /*c640*/  BSSY B1, `(.L_x_412) ;  /* 0x0000006000017945 */ /* 0x000fe80003800000 */
[----:B------:R0:W-:Y:S01]  /*c650*/  @!P3 STG.E.U8 desc[UR36][R8.64+0x78], R3 ;  /* 0x000078030800b986 */ /* 0x0001e2000c101124 */
[----:B------:R-:W-:Y:S05]  /*c660*/  @P5 BRA `(.L_x_413) ;  /* 0x00000000000c5947 */ /* 0x000fea0003800000 */
[----:B------:R-:W0:Y:S02]  /*c670*/  LDG.E.U8 R16, desc[UR36][R154.64+0x79] ;  /* 0x000079249a107981 */ /* 0x000e24000c1e1100 */
[----:B0-----:R-:W-:-:S05]  /*c680*/  PRMT R3, R16, 0x8880, RZ ;  /* 0x0000888010037816 */ /* 0x001fca00000000ff */
[----:B------:R-:W-:-:S07]  /*c690*/  IMAD R2, R3, R18, RZ ;  /* 0x0000001203027224 */ /* 0x000fce00078e02ff */
.L_x_413:
[----:B------:R-:W-:Y:S05]  /*c6a0*/  BSYNC B1 ;  /* 0x0000000000017941 */ /* 0x000fea0003800000 */
.L_x_412:
[----:B------:R-:W-:Y:S01]  /*c6b0*/  @!P5 IMAD R87, R87, R17, R2 ;  /* 0x000000115757d224 */ /* 0x000fe200078e0202 */
[----:B------:R-:W-:Y:S04]  /*c6c0*/  BSSY B1, `(.L_x_414) ;  /* 0x0000006000017945 */ /* 0x000fe80003800000 */
[----:B------:R0:W-:Y:S01]  /*c6d0*/  @!P5 STG.E.U8 desc[UR36][R8.64+0x79], R87 ;  /* 0x000079570800d986 */ /* 0x0001e2000c101124 */
[----:B------:R-:W-:Y:S05]  /*c6e0*/  @P6 BRA `(.L_x_415) ;  /* 0x00000000000c6947 */ /* 0x000fea0003800000 */
[----:B------:R-:W0:Y:S02]  /*c6f0*/  LDG.E.U8 R16, desc[UR36][R14.64+0x80] ;  /* 0x000080240e107981 */ /* 0x000e24000c1e1100 */
[----:B0-----:R-:W-:-:S05]  /*c700*/  PRMT R3, R16, 0x8880, RZ ;  /* 0x0000888010037816 */ /* 0x001fca00000000ff */
[----:B------:R-:W-:-:S07]  /*c710*/  IMAD R2, R3, R18, RZ ;  /* 0x0000001203027224 */ /* 0x000fce00078e02ff */
.L_x_415:
[----:B------:R-:W-:Y:S05]  /*c720*/  BSYNC B1 ;  /* 0x0000000000017941 */ /* 0x000fea0003800000 */
.L_x_414:
[----:B0-----:R-:W-:Y:S01]  /*c730*/  @!P6 IMAD R3, R88, R17, R2 ;  /* 0x000000115803e224 */ /* 0x001fe200078e0202 */
[----:B------:R-:W-:Y:S04]  /*c740*/  BSSY B1, `(.L_x_416) ;  /* 0x0000006000017945 */ /* 0x000fe80003800000 */
[----:B------:R0:W-:Y:S01]  /*c750*/  @!P6 STG.E.U8 desc[UR36][R6.64+0x80], R3 ;  /* 0x000080030600e986 */ /* 0x0001e2000c101124 */
[----:B------:R-:W-:Y:S05]  /*c760*/  @P1 BRA `(.L_x_417) ;  /* 0x00000000000c1947 */ /* 0x000fea0003800000 */
[----:B------:R-:W0:Y:S02]  /*c770*/  LDG.E.U8 R16, desc[UR36][R14.64+0x81] ;  /* 0x000081240e107981 */ /* 0x000e24000c1e1100 */
[----:B0-----:R-:W-:-:S05]  /*c780*/  PRMT R3, R16, 0x8880, RZ ;  /* 0x0000888010037816 */ /* 0x001fca00000000ff */
[----:B------:R-:W-:-:S07]  /*c790*/  IMAD R2, R3, R18, RZ ;  /* 0x0000001203027224 */ /* 0x000fce00078e02ff */
.L_x_417:
[----:B------:R-:W-:Y:S05]  /*c7a0*/  BSYNC B1 ;  /* 0x0000000000017941 */ /* 0x000fea0003800000 */
.L_x_416:
        /* <DEDUP_REMOVED lines=12> */
.L_x_419:
[----:B------:R-:W-:Y:S05]  /*c870*/  BSYNC B1 ;  /* 0x0000000000017941 */ /* 0x000fea0003800000 */
.L_x_418:
[----:B0-----:R-:W-:Y:S01]  /*c880*/  @!P4 IMAD R3, R90, R17, R2 ;  /* 0x000000115a03c224 */ /* 0x001fe200078e0202 */
[----:B------:R-:W-:Y:S04]  /*c890*/  BSSY B1, `(.L_x_420) ;  /* 0x0000006000017945 */ /* 0x000fe80003800000 */
[----:B------:R0:W-:Y:S01]  /*c8a0*/  @!P4 STG.E.U8 desc[UR36][R8.64+0x80], R3 ;  /* 0x000080030800c986 */ /* 0x0001e2000c101124 */
[----:B------:R-:W-:Y:S05]  /*c8b0*/  @P3 BRA `(.L_x_421) ;  /* 0x00000000000c3947 */ /* 0x000fea0003800000 */
[----:B------:R-:W0:Y:S02]  /*c8c0*/  LDG.E.U8 R16, desc[UR36][R154.64+0x81] ;  /* 0x000081249a107981 */ /* 0x000e24000c1e1100 */
[----:B0-----:R-:W-:-:S05]  /*c8d0*/  PRMT R3, R16, 0x8880, RZ ;  /* 0x0000888010037816 */ /* 0x001fca00000000ff */
[----:B------:R-:W-:-:S07]  /*c8e0*/  IMAD R2, R3, R18, RZ ;  /* 0x0000001203027224 */ /* 0x000fce00078e02ff */
.L_x_421:
[----:B------:R-:W-:Y:S05]  /*c8f0*/  BSYNC B1 ;  /* 0x0000000000017941 */ /* 0x000fea0003800000 */
.L_x_420:
[----:B------:R-:W-:Y:S01]  /*c900*/  @!P3 IMAD R91, R91, R17, R2 ;  /* 0x000000115b5bb224 */ /* 0x000fe200078e0202 */
[----:B------:R-:W-:Y:S04]  /*c910*/  BSSY B1, `(.L_x_422) ;  /* 0x0000006000017945 */ /* 0x000fe80003800000 */
[----:B------:R0:W-:Y:S01]  /*c920*/  @!P3 STG.E.U8 desc[UR36][R8.64+0x81], R91 ;  /* 0x0000815b0800b986 */ /* 0x0001e2000c101124 */
[----:B------:R-:W-:Y:S05]  /*c930*/  @P5 BRA `(.L_x_423) ;  /* 0x00000000000c5947 */ /* 0x000fea0003800000 */
[----:B------:R-:W0:Y:S02]  /*c940*/  LDG.E.U8 R16, desc[UR36][R14.64+0x88] ;  /* 0x000088240e107981 */ /* 0x000e24000c1e1100 */
[----:B0-----:R-:W-:-:S05]  /*c950*/  PRMT R3, R16, 0x8880, RZ ;  /* 0x0000888010037816 */ /* 0x001fca00000000ff */
[----:B------:R-:W-:-:S07]  /*c960*/  IMAD R2, R3, R18, RZ ;  /* 0x0000001203027224 */ /* 0x000fce00078e02ff */
.L_x_423:
[----:B------:R-:W-:Y:S05]  /*c970*/  BSYNC B1 ;  /* 0x0000000000017941 */ /* 0x000fea0003800000 */
.L_x_422:
[----:B0-----:R-:W-:Y:S01]  /*c980*/  @!P5 IMAD R3, R92, R17, R2 ;  /* 0x000000115c03d224 */ /* 0x001fe200078e0202 */
[----:B------:R-:W-:Y:S04]  /*c990*/  BSSY B1, `(.L_x_424) ;  /* 0x0000006000017945 */ /* 0x000fe80003800000 */
[----:B------:R0:W-:Y:S01]  /*c9a0*/  @!P5 STG.E.U8 desc[UR36][R6.64+0x88], R3 ;  /* 0x000088030600d986 */ /* 0x0001e2000c101124 */
[----:B------:R-:W-:Y:S05]  /*c9b0*/  @P6 BRA `(.L_x_425) ;  /* 0x00000000000c6947 */ /* 0x000fea0003800000 */
[----:B------:R-:W0:Y:S02]  /*c9c0*/  LDG.E.U8 R16, desc[UR36][R14.64+0x89] ;  /* 0x000089240e107981 */ /* 0x000e24000c1e1100 */
[----:B0-----:R-:W-:-:S05]  /*c9d0*/  PRMT R3, R16, 0x8880, RZ ;  /* 0x0000888010037816 */ /* 0x001fca00000000ff */
[----:B------:R-:W-:-:S07]  /*c9e0*/  IMAD R2, R3, R18, RZ ;  /* 0x0000001203027224 */ /* 0x000fce00078e02ff */
.L_x_425:
[----:B------:R-:W-:Y:S05]  /*c9f0*/  BSYNC B1 ;  /* 0x0000000000017941 */ /* 0x000fea0003800000 */
.L_x_424:
[----:B------:R-:W-:Y:S01]  /*ca00*/  @!P6 IMAD R93, R93, R17, R2 ;  /* 0x000000115d5de224 */ /* 0x000fe200078e0202 */
[----:B------:R-:W-:Y:S04]  /*ca10*/  BSSY B1, `(.L_x_426) ;  /* 0x0000006000017945 */ /* 0x000fe80003800000 */
[----:B------:R0:W-:Y:S01]  /*ca20*/  @!P6 STG.E.U8 desc[UR36][R6.64+0x89], R93 ;  /* 0x0000895d0600e986 */ /* 0x0001e2000c101124 */
[----:B------:R-:W-:Y:S05]  /*ca30*/  @P1 BRA `(.L_x_427) ;  /* 0x00000000000c1947 */ /* 0x000fea0003800000 */
[----:B------:R-:W0:Y:S02]  /*ca40*/  LDG.E.U8 R16, desc[UR36][R154.64+0x88] ;  /* 0x000088249a107981 */ /* 0x000e24000c1e1100 */
[----:B0-----:R-:W-:-:S05]  /*ca50*/  PRMT R3, R16, 0x8880, RZ ;  /* 0x0000888010037816 */ /* 0x001fca00000000ff */
[----:B------:R-:W-:-:S07]  /*ca60*/  IMAD R2, R3, R18, RZ ;  /* 0x0000001203027224 */ /* 0x000fce00078e02ff */
.L_x_427:
[----:B------:R-:W-:Y:S05]  /*ca70*/  BSYNC B1 ;  /* 0x0000000000017941 */ /* 0x000fea0003800000 */
.L_x_426:
        /* <DEDUP_REMOVED lines=12> */
.L_x_429:
[----:B------:R-:W-:Y:S05]  /*cb40*/  BSYNC B1 ;  /* 0x0000000000017941 */ /* 0x000fea0003800000 */
.L_x_428:
[----:B------:R-:W-:Y:S01]  /*cb50*/  @!P4 IMAD R95, R95, R17, R2 ;  /* 0x000000115f5fc224 */ /* 0x000fe200078e0202 */
[----:B------:R-:W-:Y:S04]  /*cb60*/  BSSY B1, `(.L_x_430) ;  /* 0x0000006000017945 */ /* 0x000fe80003800000 */
[----:B------:R0:W-:Y:S01]  /*cb70*/  @!P4 STG.E.U8 desc[UR36][R8.64+0x89], R95 ;  /* 0x0000895f0800c986 */ /* 0x0001e2000c101124 */
[----:B------:R-:W-:Y:S05]  /*cb80*/  @P3 BRA `(.L_x_431) ;  /* 0x00000000000c3947 */ /* 0x000fea0003800000 */
[----:B------:R-:W0:Y:S02]  /*cb90*/  LDG.E.U8 R16, desc[UR36][R14.64+0x90] ;  /* 0x000090240e107981 */ /* 0x000e24000c1e1100 */
[----:B0-----:R-:W-:-:S05]  /*cba0*/  PRMT R3, R16, 0x8880, RZ ;  /* 0x0000888010037816 */ /* 0x001fca00000000ff */
[----:B------:R-:W-:-:S07]  /*cbb0*/  IMAD R2, R3, R18, RZ ;  /* 0x0000001203027224 */ /* 0x000fce00078e02ff */
.L_x_431:
[----:B------:R-:W-:Y:S05]  /*cbc0*/  BSYNC B1 ;  /* 0x0000000000017941 */ /* 0x000fea0003800000 */
.L_x_430:
[----:B0-----:R-:W-:Y:S01]  /*cbd0*/  @!P3 IMAD R3, R96, R17, R2 ;  /* 0x000000116003b224 */ /* 0x001fe200078e0202 */
[----:B------:R-:W-:Y:S04]  /*cbe0*/  BSSY B1, `(.L_x_432) ;  /* 0x0000006000017945 */ /* 0x000fe80003800000 */
[----:B------:R0:W-:Y:S01]  /*cbf0*/  @!P3 STG.E.U8 desc[UR36][R6.64+0x90], R3 ;  /* 0x000090030600b986 */ /* 0x0001e2000c101124 */
[----:B------:R-:W-:Y:S05]  /*cc00*/  @P5 BRA `(.L_x_433) ;  /* 0x00000000000c5947 */ /* 0x000fea0003800000 */
[----:B------:R-:W0:Y:S02]  /*cc10*/  LDG.E.U8 R16, desc[UR36][R14.64+0x91] ;  /* 0x000091240e107981 */ /* 0x000e24000c1e1100 */
[----:B0-----:R-:W-:-:S05]  /*cc20*/  PRMT R3, R16, 0x8880, RZ ;  /* 0x0000888010037816 */ /* 0x001fca00000000ff */
[----:B------:R-:W-:-:S07]  /*cc30*/  IMAD R2, R3, R18, RZ ;  /* 0x0000001203027224 */ /* 0x000fce00078e02ff */
.L_x_433:
[----:B------:R-:W-:Y:S05]  /*cc40*/  BSYNC B1 ;  /* 0x0000000000017941 */ /* 0x000fea0003800000 */
.L_x_432:
[----:B------:R-:W-:Y:S01]  /*cc50*/  @!P5 IMAD R97, R97, R17, R2 ;  /* 0x000000116161d224 */ /* 0x000fe200078e0202 */
[----:B------:R-:W-:Y:S04]  /*cc60*/  BSSY B1, `(.L_x_434) ;  /* 0x0000006000017945 */ /* 0x000fe80003800000 */
[----:B------:R0:W-:Y:S01]  /*cc70*/  @!P5 STG.E.U8 desc[UR36][R6.64+0x91], R97 ;  /* 0x000091610600d986 */ /* 0x0001e2000c101124 */
[----:B------:R-:W-:Y:S05]  /*cc80*/  @P6 BRA `(.L_x_435) ;  /* 0x00000000000c6947 */ /* 0x000fea0003800000 */
[----:B------:R-:W0:Y:S02]  /*cc90*/  LDG.E.U8 R16, desc[UR36][R154.64+0x90] ;  /* 0x000090249a107981 */ /* 0x000e24000c1e1100 */
[----:B0-----:R-:W-:-:S05]  /*cca0*/  PRMT R3, R16, 0x8880, RZ ;  /* 0x0000888010037816 */ /* 0x001fca00000000ff */
[----:B------:R-:W-:-:S07]  /*ccb0*/  IMAD R2, R3, R18, RZ ;  /* 0x0000001203027224 */ /* 0x000fce00078e02ff */
.L_x_435:
[----:B------:R-:W-:Y:S05]  /*ccc0*/  BSYNC B1 ;  /* 0x0000000000017941 */ /* 0x000fea0003800000 */
.L_x_434:
[----:B0-----:R-:W-:Y:S01]  /*ccd0*/  @!P6 IMAD R3, R98, R17, R2 ;  /* 0x000000116203e224 */ /* 0x001fe200078e0202 */
[----:B------:R-:W-:Y:S04]  /*cce0*/  BSSY B1, `(.L_x_436) ;  /* 0x0000006000017945 */ /* 0x000fe80003800000 */
[----:B------:R0:W-:Y:S01]  /*ccf0*/  @!P6 STG.E.U8 desc[UR36][R8.64+0x90], R3 ;  /* 0x000090030800e986 */ /* 0x0001e2000c101124 */
[----:B------:R-:W-:Y:S05]  /*cd00*/  @P1 BRA `(.L_x_437) ;  /* 0x00000000000c1947 */ /* 0x000fea0003800000 */
[----:B------:R-:W0:Y:S02]  /*cd10*/  LDG.E.U8 R16, desc[UR36][R154.64+0x91] ;  /* 0x000091249a107981 */ /* 0x000e24000c1e1100 */
[----:B0-----:R-:W-:-:S05]  /*cd20*/  PRMT R3, R16, 0x8880, RZ ;  /* 0x0000888010037816 */ /* 0x001fca00000000ff */
[----:B------:R-:W-:-:S07]  /*cd30*/  IMAD R2, R3, R18, RZ ;  /* 0x0000001203027224 */ /* 0x000fce00078e02ff */
.L_x_437:
[----:B------:R-:W-:Y:S05]  /*cd40*/  BSYNC B1 ;  /* 0x0000000000017941 */ /* 0x000fea0003800000 */
.L_x_436:
        /* <DEDUP_REMOVED lines=12> */
.L_x_439:
[----:B------:R-:W-:Y:S05]  /*ce10*/  BSYNC B1 ;  /* 0x0000000000017941 */ /* 0x000fea0003800000 */
.L_x_438:
[----:B0-----:R-:W-:Y:S01]  /*ce20*/  @!P4 IMAD R3, R100, R17, R2 ;  /* 0x000000116403c224 */ /* 0x001fe200078e0202 */
[----:B------:R-:W-:Y:S04]  /*ce30*/  BSSY B1, `(.L_x_440) ;  /* 0x0000006000017945 */ /* 0x000fe80003800000 */
[----:B------:R0:W-:Y:S01]  /*ce40*/  @!P4 STG.E.U8 desc[UR36][R6.64+0x98], R3 ;  /* 0x000098030600c986 */ /* 0x0001e2000c101124 */
[----:B------:R-:W-:Y:S05]  /*ce50*/  @P3 BRA `(.L_x_441) ;  /* 0x00000000000c3947 */ /* 0x000fea0003800000 */
[----:B------:R-:W0:Y:S02]  /*ce60*/  LDG.E.U8 R16, desc[UR36][R14.64+0x99] ;  /* 0x000099240e107981 */ /* 0x000e24000c1e1100 */
[----:B0-----:R-:W-:-:S05]  /*ce70*/  PRMT R3, R16, 0x8880, RZ ;  /* 0x0000888010037816 */ /* 0x001fca00000000ff */
[----:B------:R-:W-:-:S07]  /*ce80*/  IMAD R2, R3, R18, RZ ;  /* 0x0000001203027224 */ /* 0x000fce00078e02ff */
.L_x_441:
[----:B------:R-:W-:Y:S05]  /*ce90*/  BSYNC B1 ;  /* 0x0000000000017941 */ /* 0x000fea0003800000 */
.L_x_440:
[----:B------:R-:W-:Y:S01]  /*cea0*/  @!P3 IMAD R101, R101, R17, R2 ;  /* 0x000000116565b224 */ /* 0x000fe200078e0202 */
[----:B------:R-:W-:Y:S04]  /*ceb0*/  BSSY B1, `(.L_x_442) ;  /* 0x0000006000017945 */ /* 0x000fe80003800000 */
[----:B------:R0:W-:Y:S01]  /*cec0*/  @!P3 STG.E.U8 desc[UR36][R6.64+0x99], R101 ;  /* 0x000099650600b986 */ /* 0x0001e2000c101124 */
[----:B------:R-:W-:Y:S05]  /*ced0*/  @P5 BRA `(.L_x_443) ;  /* 0x00000000000c5947 */ /* 0x000fea0003800000 */
[----:B------:R-:W0:Y:S02]  /*cee0*/  LDG.E.U8 R16, desc[UR36][R154.64+0x98] ;  /* 0x000098249a107981 */ /* 0x000e24000c1e1100 */
[----:B0-----:R-:W-:-:S05]  /*cef0*/  PRMT R3, R16, 0x8880, RZ ;  /* 0x0000888010037816 */ /* 0x001fca00000000ff */
[----:B------:R-:W-:-:S07]  /*cf00*/  IMAD R2, R3, R18, RZ ;  /* 0x0000001203027224 */ /* 0x000fce00078e02ff */
.L_x_443:
[----:B------:R-:W-:Y:S05]  /*cf10*/  BSYNC B1 ;  /* 0x0000000000017941 */ /* 0x000fea0003800000 */
.L_x_442:
[----:B0-----:R-:W-:Y:S01]  /*cf20*/  @!P5 IMAD R3, R102, R17, R2 ;  /* 0x000000116603d224 */ /* 0x001fe200078e0202 */
[----:B------:R-:W-:Y:S04]  /*cf30*/  BSSY B1, `(.L_x_444) ;  /* 0x0000006000017945 */ /* 0x000fe80003800000 */
[----:B------:R0:W-:Y:S01]  /*cf40*/  @!P5 STG.E.U8 desc[UR36][R8.64+0x98], R3 ;  /* 0x000098030800d986 */ /* 0x0001e2000c101124 */
[----:B------:R-:W-:Y:S05]  /*cf50*/  @P6 BRA `(.L_x_445) ;  /* 0x00000000000c6947 */ /* 0x000fea0003800000 */
[----:B------:R-:W0:Y:S02]  /*cf60*/  LDG.E.U8 R16, desc[UR36][R154.64+0x99] ;  /* 0x000099249a107981 */ /* 0x000e24000c1e1100 */
[----:B0-----:R-:W-:-:S05]  /*cf70*/  PRMT R3, R16, 0x8880, RZ ;  /* 0x0000888010037816 */ /* 0x001fca00000000ff */
[----:B------:R-:W-:-:S07]  /*cf80*/  IMAD R2, R3, R18, RZ ;  /* 0x0000001203027224 */ /* 0x000fce00078e02ff */
.L_x_445:
[----:B------:R-:W-:Y:S05]  /*cf90*/  BSYNC B1 ;  /* 0x0000000000017941 */ /* 0x000fea0003800000 */
.L_x_444:
[----:B------:R-:W-:Y:S01]  /*cfa0*/  @!P6 IMAD R103, R103, R17, R2 ;  /* 0x000000116767e224 */ /* 0x000fe200078e0202 */
[----:B------:R-:W-:Y:S04]  /*cfb0*/  BSSY B1, `(.L_x_446) ;  /* 0x0000006000017945 */ /* 0x000fe80003800000 */
[----:B------:R0:W-:Y:S01]  /*cfc0*/  @!P6 STG.E.U8 desc[UR36][R8.64+0x99], R103 ;  /* 0x000099670800e986 */ /* 0x0001e2000c101124 */
[----:B------:R-:W-:Y:S05]  /*cfd0*/  @P1 BRA `(.L_x_447) ;  /* 0x00000000000c1947 */ /* 0x000fea0003800000 */
[----:B------:R-:W0:Y:S02]  /*cfe0*/  LDG.E.U8 R16, desc[UR36][R14.64+0xa0] ;  /* 0x0000a0240e107981 */ /* 0x000e24000c1e1100 */
[----:B0-----:R-:W-:-:S05]  /*cff0*/  PRMT R3, R16, 0x8880, RZ ;  /* 0x0000888010037816 */ /* 0x001fca00000000ff */
[----:B------:R-:W-:-:S07]  /*d000*/  IMAD R2, R3, R18, RZ ;  /* 0x0000001203027224 */ /* 0x000fce00078e02ff */
.L_x_447:
[----:B------:R-:W-:Y:S05]  /*d010*/  BSYNC B1 ;  /* 0x0000000000017941 */ /* 0x000fea0003800000 */
.L_x_446:
        /* <DEDUP_REMOVED lines=12> */
.L_x_449:
[----:B------:R-:W-:Y:S05]  /*d0e0*/  BSYNC B1 ;  /* 0x0000000000017941 */ /* 0x000fea0003800000 */
.L_x_448:
[----:B------:R-:W-:Y:S01]  /*d0f0*/  @!P4 IMAD R105, R105, R17, R2 ;  /* 0x000000116969c224 */ /* 0x000fe200078e0202 */
[----:B------:R-:W-:Y:S04]  /*d100*/  BSSY B1, `(.L_x_450) ;  /* 0x0000006000017945 */ /* 0x000fe80003800000 */
[----:B------:R0:W-:Y:S01]  /*d110*/  @!P4 STG.E.U8 desc[UR36][R6.64+0xa1], R105 ;  /* 0x0000a1690600c986 */ /* 0x0001e2000c101124 */
[----:B------:R-:W-:Y:S05]  /*d120*/  @P3 BRA `(.L_x_451) ;  /* 0x00000000000c3947 */ /* 0x000fea0003800000 */
[----:B------:R-:W0:Y:S02]  /*d130*/  LDG.E.U8 R16, desc[UR36][R154.64+0xa0] ;  /* 0x0000a0249a107981 */ /* 0x000e24000c1e1100 */
[----:B0-----:R-:W-:-:S05]  /*d140*/  PRMT R3, R16, 0x8880, RZ ;  /* 0x0000888010037816 */ /* 0x001fca00000000ff */
[----:B------:R-:W-:-:S07]  /*d150*/  IMAD R2, R3, R18, RZ ;  /* 0x0000001203027224 */ /* 0x000fce00078e02ff */
.L_x_451:
[----:B------:R-:W-:Y:S05]  /*d160*/  BSYNC B1 ;  /* 0x0000000000017941 */ /* 0x000fea0003800000 */
.L_x_450:
[----:B0-----:R-:W-:Y:S01]  /*d170*/  @!P3 IMAD R3, R106, R17, R2 ;  /* 0x000000116a03b224 */ /* 0x001fe200078e0202 */
[----:B------:R-:W-:Y:S04]  /*d180*/  BSSY B1, `(.L_x_452) ;  /* 0x0000006000017945 */ /* 0x000fe80003800000 */
[----:B------:R0:W-:Y:S01]  /*d190*/  @!P3 STG.E.U8 desc[UR36][R8.64+0xa0], R3 ;  /* 0x0000a0030800b986 */ /* 0x0001e2000c101124 */
[----:B------:R-:W-:Y:S05]  /*d1a0*/  @P5 BRA `(.L_x_453) ;  /* 0x00000000000c5947 */ /* 0x000fea0003800000 */
[----:B------:R-:W0:Y:S02]  /*d1b0*/  LDG.E.U8 R16, desc[UR36][R154.64+0xa1] ;  /* 0x0000a1249a107981 */ /* 0x000e24000c1e1100 */
[----:B0-----:R-:W-:-:S05]  /*d1c0*/  PRMT R3, R16, 0x8880, RZ ;  /* 0x0000888010037816 */ /* 0x001fca00000000ff */
[----:B------:R-:W-:-:S07]  /*d1d0*/  IMAD R2, R3, R18, RZ ;  /* 0x0000001203027224 */ /* 0x000fce00078e02ff */
.L_x_453:
[----:B------:R-:W-:Y:S05]  /*d1e0*/  BSYNC B1 ;  /* 0x0000000000017941 */ /* 0x000fea0003800000 */
.L_x_452:
[----:B------:R-:W-:Y:S01]  /*d1f0*/  @!P5 IMAD R107, R107, R17, R2 ;  /* 0x000000116b6bd224 */ /* 0x000fe200078e0202 */
[----:B------:R-:W-:Y:S04]  /*d200*/  BSSY B1, `(.L_x_454) ;  /* 0x0000006000017945 */ /* 0x000fe80003800000 */
[----:B------:R0:W-:Y:S01]  /*d210*/  @!P5 STG.E.U8 desc[UR36][R8.64+0xa1], R107 ;  /* 0x0000a16b0800d986 */ /* 0x0001e2000c101124 */
[----:B------:R-:W-:Y:S05]  /*d220*/  @P6 BRA `(.L_x_455) ;  /* 0x00000000000c6947 */ /* 0x000fea0003800000 */
[----:B------:R-:W0:Y:S02]  /*d230*/  LDG.E.U8 R16, desc[UR36][R14.64+0xa8] ;  /* 0x0000a8240e107981 */ /* 0x000e24000c1e1100 */
[----:B0-----:R-:W-:-:S05]  /*d240*/  PRMT R3, R16, 0x8880, RZ ;  /* 0x0000888010037816 */ /* 0x001fca00000000ff */
[----:B------:R-:W-:-:S07]  /*d250*/  IMAD R2, R3, R18, RZ ;  /* 0x0000001203027224 */ /* 0x000fce00078e02ff */
.L_x_455:
[----:B------:R-:W-:Y:S05]  /*d260*/  BSYNC B1 ;  /* 0x0000000000017941 */ /* 0x000fea0003800000 */
.L_x_454:
[----:B0-----:R-:W-:Y:S01]  /*d270*/  @!P6 IMAD R3, R108, R17, R2 ;  /* 0x000000116c03e224 */ /* 0x001fe200078e0202 */
[----:B------:R-:W-:Y:S04]  /*d280*/  BSSY B1, `(.L_x_456) ;  /* 0x0000006000017945 */ /* 0x000fe80003800000 */
[----:B------:R0:W-:Y:S01]  /*d290*/  @!P6 STG.E.U8 desc[UR36][R6.64+0xa8], R3 ;  /* 0x0000a8030600e986 */ /* 0x0001e2000c101124 */
[----:B------:R-:W-:Y:S05]  /*d2a0*/  @P1 BRA `(.L_x_457) ;  /* 0x00000000000c1947 */ /* 0x000fea0003800000 */
[----:B------:R-:W0:Y:S02]  /*d2b0*/  LDG.E.U8 R16, desc[UR36][R14.64+0xa9] ;  /* 0x0000a9240e107981 */ /* 0x000e24000c1e1100 */
[----:B0-----:R-:W-:-:S05]  /*d2c0*/  PRMT R3, R16, 0x8880, RZ ;  /* 0x0000888010037816 */ /* 0x001fca00000000ff */
[----:B------:R-:W-:-:S07]  /*d2d0*/  IMAD R2, R3, R18, RZ ;  /* 0x0000001203027224 */ /* 0x000fce00078e02ff */
.L_x_457:
[----:B------:R-:W-:Y:S05]  /*d2e0*/  BSYNC B1 ;  /* 0x0000000000017941 */ /* 0x000fea0003800000 */
.L_x_456:
        /* <DEDUP_REMOVED lines=12> */
.L_x_459:
[----:B------:R-:W-:Y:S05]  /*d3b0*/  BSYNC B1 ;  /* 0x0000000000017941 */ /* 0x000fea0003800000 */
.L_x_458:
[----:B0-----:R-:W-:Y:S01]  /*d3c0*/  @!P4 IMAD R3, R110, R17, R2 ;  /* 0x000000116e03c224 */ /* 0x001fe200078e0202 */
[----:B------:R-:W-:Y:S04]  /*d3d0*/  BSSY B1, `(.L_x_460) ;  /* 0x0000006000017945 */ /* 0x000fe80003800000 */
[----:B------:R0:W-:Y:S01]  /*d3e0*/  @!P4 STG.E.U8 desc[UR36][R8.64+0xa8], R3 ;  /* 0x0000a8030800c986 */ /* 0x0001e2000c101124 */
[----:B------:R-:W-:Y:S05]  /*d3f0*/  @P3 BRA `(.L_x_461) ;  /* 0x00000000000c3947 */ /* 0x000fea0003800000 */
[----:B------:R-:W0:Y:S02]  /*d400*/  LDG.E.U8 R16, desc[UR36][R154.64+0xa9] ;  /* 0x0000a9249a107981 */ /* 0x000e24000c1e1100 */
[----:B0-----:R-:W-:-:S05]  /*d410*/  PRMT R3, R16, 0x8880, RZ ;  /* 0x0000888010037816 */ /* 0x001fca00000000ff */
[----:B------:R-:W-:-:S07]  /*d420*/  IMAD R2, R3, R18, RZ ;  /* 0x0000001203027224 */ /* 0x000fce00078e02ff */
.L_x_461:
[----:B------:R-:W-:Y:S05]  /*d430*/  BSYNC B1 ;  /* 0x0000000000017941 */ /* 0x000fea0003800000 */
.L_x_460:
[----:B------:R-:W-:Y:S01]  /*d440*/  @!P3 IMAD R111, R111, R17, R2 ;  /* 0x000000116f6fb224 */ /* 0x000fe200078e0202 */
[----:B------:R-:W-:Y:S04]  /*d450*/  BSSY B1, `(.L_x_462) ;  /* 0x0000006000017945 */ /* 0x000fe80003800000 */
[----:B------:R0:W-:Y:S01]  /*d460*/  @!P3 STG.E.U8 desc[UR36][R8.64+0xa9], R111 ;  /* 0x0000a96f0800b986 */ /* 0x0001e2000c101124 */
[----:B------:R-:W-:Y:S05]  /*d470*/  @P5 BRA `(.L_x_463) ;  /* 0x00000000000c5947 */ /* 0x000fea0003800000 */
[----:B------:R-:W0:Y:S02]  /*d480*/  LDG.E.U8 R16, desc[UR36][R14.64+0xb0] ;  /* 0x0000b0240e107981 */ /* 0x000e24000c1e1100 */
[----:B0-----:R-:W-:-:S05]  /*d490*/  PRMT R3, R16, 0x8880, RZ ;  /* 0x0000888010037816 */ /* 0x001fca00000000ff */
[----:B------:R-:W-:-:S07]  /*d4a0*/  IMAD R2, R3, R18, RZ ;  /* 0x0000001203027224 */ /* 0x000fce00078e02ff */
.L_x_463:
[----:B------:R-:W-:Y:S05]  /*d4b0*/  BSYNC B1 ;  /* 0x0000000000017941 */ /* 0x000fea0003800000 */
.L_x_462:
[----:B0-----:R-:W-:Y:S01]  /*d4c0*/  @!P5 IMAD R3, R112, R17, R2 ;  /* 0x000000117003d224 */ /* 0x001fe200078e0202 */
[----:B------:R-:W-:Y:S04]  /*d4d0*/  BSSY B1, `(.L_x_464) ;  /* 0x0000006000017945 */ /* 0x000fe80003800000 */
[----:B------:R0:W-:Y:S01]  /*d4e0*/  @!P5 STG.E.U8 desc[UR36][R6.64+0xb0], R3 ;  /* 0x0000b0030600d986 */ /* 0x0001e2000c101124 */
[----:B------:R-:W-:Y:S05]  /*d4f0*/  @P6 BRA `(.L_x_465) ;  /* 0x00000000000c6947 */ /* 0x000fea0003800000 */
[----:B------:R-:W0:Y:S02]  /*d500*/  LDG.E.U8 R16, desc[UR36][R14.64+0xb1] ;  /* 0x0000b1240e107981 */ /* 0x000e24000c1e1100 */
[----:B0-----:R-:W-:-:S05]  /*d510*/  PRMT R3, R16, 0x8880, RZ ;  /* 0x0000888010037816 */ /* 0x001fca00000000ff */
[----:B------:R-:W-:-:S07]  /*d520*/  IMAD R2, R3, R18, RZ ;  /* 0x0000001203027224 */ /* 0x000fce00078e02ff */
.L_x_465:
[----:B------:R-:W-:Y:S05]  /*d530*/  BSYNC B1 ;  /* 0x0000000000017941 */ /* 0x000fea0003800000 */
.L_x_464:
[----:B------:R-:W-:Y:S01]  /*d540*/  @!P6 IMAD R113, R113, R17, R2 ;  /* 0x000000117171e224 */ /* 0x000fe200078e0202 */
[----:B------:R-:W-:Y:S04]  /*d550*/  BSSY B1, `(.L_x_466) ;  /* 0x0000006000017945 */ /* 0x000fe80003800000 */
[----:B------:R0:W-:Y:S01]  /*d560*/  @!P6 STG.E.U8 desc[UR36][R6.64+0xb1], R113 ;  /* 0x0000b1710600e986 */ /* 0x0001e2000c101124 */
[----:B------:R-:W-:Y:S05]  /*d570*/  @P1 BRA `(.L_x_467) ;  /* 0x00000000000c1947 */ /* 0x000fea0003800000 */
[----:B------:R-:W0:Y:S02]  /*d580*/  LDG.E.U8 R16, desc[UR36][R154.64+0xb0] ;  /* 0x0000b0249a107981 */ /* 0x000e24000c1e1100 */
[----:B0-----:R-:W-:-:S05]  /*d590*/  PRMT R3, R16, 0x8880, RZ ;  /* 0x0000888010037816 */ /* 0x001fca00000000ff */
[----:B------:R-:W-:-:S07]  /*d5a0*/  IMAD R2, R3, R18, RZ ;  /* 0x0000001203027224 */ /* 0x000fce00078e02ff */
.L_x_467:
[----:B------:R-:W-:Y:S05]  /*d5b0*/  BSYNC B1 ;  /* 0x0000000000017941 */ /* 0x000fea0003800000 */
.L_x_466:
        /* <DEDUP_REMOVED lines=12> */
.L_x_469:
[----:B------:R-:W-:Y:S05]  /*d680*/  BSYNC B1 ;  /* 0x0000000000017941 */ /* 0x000fea0003800000 */
.L_x_468:
[----:B------:R-:W-:Y:S01]  /*d690*/  @!P4 IMAD R115, R115, R17, R2 ;  /* 0x000000117373c224 */ /* 0x000fe200078e0202 */
[----:B------:R-:W-:Y:S04]  /*d6a0*/  BSSY B1, `(.L_x_470) ;  /* 0x0000006000017945 */ /* 0x000fe80003800000 */
[----:B------:R0:W-:Y:S01]  /*d6b0*/  @!P4 STG.E.U8 desc[UR36][R8.64+0xb1], R115 ;  /* 0x0000b1730800c986 */ /* 0x0001e2000c101124 */
[----:B------:R-:W-:Y:S05]  /*d6c0*/  @P3 BRA `(.L_x_471) ;  /* 0x00000000000c3947 */ /* 0x000fea0003800000 */
[----:B------:R-:W0:Y:S02]  /*d6d0*/  LDG.E.U8 R16, desc[UR36][R14.64+0xb8] ;  /* 0x0000b8240e107981 */ /* 0x000e24000c1e1100 */
[----:B0-----:R-:W-:-:S05]  /*d6e0*/  PRMT R3, R16, 0x8880, RZ ;  /* 0x0000888010037816 */ /* 0x001fca00000000ff */
[----:B------:R-:W-:-:S07]  /*d6f0*/  IMAD R2, R3, R18, RZ ;  /* 0x0000001203027224 */ /* 0x000fce00078e02ff */
.L_x_471:
[----:B------:R-:W-:Y:S05]  /*d700*/  BSYNC B1 ;  /* 0x0000000000017941 */ /* 0x000fea0003800000 */
.L_x_470:
[----:B0-----:R-:W-:Y:S01]  /*d710*/  @!P3 IMAD R3, R116, R17, R2 ;  /* 0x000000117403b224 */ /* 0x001fe200078e0202 */
[----:B------:R-:W-:Y:S04]  /*d720*/  BSSY B1, `(.L_x_472) ;  /* 0x0000006000017945 */ /* 0x000fe80003800000 */
[----:B------:R0:W-:Y:S01]  /*d730*/  @!P3 STG.E.U8 desc[UR36][R6.64+0xb8], R3 ;  /* 0x0000b8030600b986 */ /* 0x0001e2000c101124 */
[----:B------:R-:W-:Y:S05]  /*d740*/  @P5 BRA `(.L_x_473) ;  /* 0x00000000000c5947 */ /* 0x000fea0003800000 */
[----:B------:R-:W0:Y:S02]  /*d750*/  LDG.E.U8 R16, desc[UR36][R14.64+0xb9] ;  /* 0x0000b9240e107981 */ /* 0x000e24000c1e1100 */
[----:B0-----:R-:W-:-:S05]  /*d760*/  PRMT R3, R16, 0x8880, RZ ;  /* 0x0000888010037816 */ /* 0x001fca00000000ff */
[----:B------:R-:W-:-:S07]  /*d770*/  IMAD R2, R3, R18, RZ ;  /* 0x0000001203027224 */ /* 0x000fce00078e02ff */
.L_x_473:
[----:B------:R-:W-:Y:S05]  /*d780*/  BSYNC B1 ;  /* 0x0000000000017941 */ /* 0x000fea0003800000 */
.L_x_472:
[----:B------:R-:W-:Y:S01]  /*d790*/  @!P5 IMAD R117, R117, R17, R2 ;  /* 0x000000117575d224 */ /* 0x000fe200078e0202 */
[----:B------:R-:W-:Y:S04]  /*d7a0*/  BSSY B1, `(.L_x_474) ;  /* 0x0000006000017945 */ /* 0x000fe80003800000 */
[----:B------:R0:W-:Y:S01]  /*d7b0*/  @!P5 STG.E.U8 desc[UR36][R6.64+0xb9], R117 ;  /* 0x0000b9750600d986 */ /* 0x0001e2000c101124 */
[----:B------:R-:W-:Y:S05]  /*d7c0*/  @P6 BRA `(.L_x_475) ;  /* 0x00000000000c6947 */ /* 0x000fea0003800000 */
[----:B------:R-:W0:Y:S02]  /*d7d0*/  LDG.E.U8 R16, desc[UR36][R154.64+0xb8] ;  /* 0x0000b8249a107981 */ /* 0x000e24000c1e1100 */
[----:B0-----:R-:W-:-:S05]  /*d7e0*/  PRMT R3, R16, 0x8880, RZ ;  /* 0x0000888010037816 */ /* 0x001fca00000000ff */
[----:B------:R-:W-:-:S07]  /*d7f0*/  IMAD R2, R3, R18, RZ ;  /* 0x0000001203027224 */ /* 0x000fce00078e02ff */
.L_x_475:
[----:B------:R-:W-:Y:S05]  /*d800*/  BSYNC B1 ;  /* 0x0000000000017941 */ /* 0x000fea0003800000 */
.L_x_474:
[----:B0-----:R-:W-:Y:S01]  /*d810*/  @!P6 IMAD R3, R118, R17, R2 ;  /* 0x000000117603e224 */ /* 0x001fe200078e0202 */
[----:B------:R-:W-:Y:S04]  /*d820*/  BSSY B1, `(.L_x_476) ;  /* 0x0000006000017945 */ /* 0x000fe80003800000 */
[----:B------:R0:W-:Y:S01]  /*d830*/  @!P6 STG.E.U8 desc[UR36][R8.64+0xb8], R3 ;  /* 0x0000b8030800e986 */ /* 0x0001e2000c101124 */
[----:B------:R-:W-:Y:S05]  /*d840*/  @P1 BRA `(.L_x_477) ;  /* 0x00000000000c1947 */ /* 0x000fea0003800000 */
[----:B------:R-:W0:Y:S02]  /*d850*/  LDG.E.U8 R16, desc[UR36][R154.64+0xb9] ;  /* 0x0000b9249a107981 */ /* 0x000e24000c1e1100 */
[----:B0-----:R-:W-:-:S05]  /*d860*/  PRMT R3, R16, 0x8880, RZ ;  /* 0x0000888010037816 */ /* 0x001fca00000000ff */
[----:B------:R-:W-:-:S07]  /*d870*/  IMAD R2, R3, R18, RZ ;  /* 0x0000001203027224 */ /* 0x000fce00078e02ff */
.L_x_477:
[----:B------:R-:W-:Y:S05]  /*d880*/  BSYNC B1 ;  /* 0x0000000000017941 */ /* 0x000fea0003800000 */
.L_x_476:
        /* <DEDUP_REMOVED lines=12> */
.L_x_479:
[----:B------:R-:W-:Y:S05]  /*d950*/  BSYNC B1 ;  /* 0x0000000000017941 */ /* 0x000fea0003800000 */
.L_x_478:
[----:B0-----:R-:W-:Y:S01]  /*d960*/  @!P4 IMAD R3, R120, R17, R2 ;  /* 0x000000117803c224 */ /* 0x001fe200078e0202 */
[----:B------:R-:W-:Y:S04]  /*d970*/  BSSY B1, `(.L_x_480) ;  /* 0x0000006000017945 */ /* 0x000fe80003800000 */
[----:B------:R0:W-:Y:S01]  /*d980*/  @!P4 STG.E.U8 desc[UR36][R6.64+0xc0], R3 ;  /* 0x0000c0030600c986 */ /* 0x0001e2000c101124 */
[----:B------:R-:W-:Y:S05]  /*d990*/  @P3 BRA `(.L_x_481) ;  /* 0x00000000000c3947 */ /* 0x000fea0003800000 */
[----:B------:R-:W0:Y:S02]  /*d9a0*/  LDG.E.U8 R16, desc[UR36][R14.64+0xc1] ;  /* 0x0000c1240e107981 */ /* 0x000e24000c1e1100 */
[----:B0-----:R-:W-:-:S05]  /*d9b0*/  PRMT R3, R16, 0x8880, RZ ;  /* 0x0000888010037816 */ /* 0x001fca00000000ff */
[----:B------:R-:W-:-:S07]  /*d9c0*/  IMAD R2, R3, R18, RZ ;  /* 0x0000001203027224 */ /* 0x000fce00078e02ff */
.L_x_481:
[----:B------:R-:W-:Y:S05]  /*d9d0*/  BSYNC B1 ;  /* 0x0000000000017941 */ /* 0x000fea0003800000 */
.L_x_480:
[----:B------:R-:W-:Y:S01]  /*d9e0*/  @!P3 IMAD R121, R121, R17, R2 ;  /* 0x000000117979b224 */ /* 0x000fe200078e0202 */
[----:B------:R-:W-:Y:S04]  /*d9f0*/  BSSY B1, `(.L_x_482) ;  /* 0x0000006000017945 */ /* 0x000fe80003800000 */
[----:B------:R0:W-:Y:S01]  /*da00*/  @!P3 STG.E.U8 desc[UR36][R6.64+0xc1], R121 ;  /* 0x0000c1790600b986 */ /* 0x0001e2000c101124 */
[----:B------:R-:W-:Y:S05]  /*da10*/  @P5 BRA `(.L_x_483) ;  /* 0x00000000000c5947 */ /* 0x000fea0003800000 */
[----:B------:R-:W0:Y:S02]  /*da20*/  LDG.E.U8 R16, desc[UR36][R154.64+0xc0] ;  /* 0x0000c0249a107981 */ /* 0x000e24000c1e1100 */
[----:B0-----:R-:W-:-:S05]  /*da30*/  PRMT R3, R16, 0x8880, RZ ;  /* 0x0000888010037816 */ /* 0x001fca00000000ff */
[----:B------:R-:W-:-:S07]  /*da40*/  IMAD R2, R3, R18, RZ ;  /* 0x0000001203027224 */ /* 0x000fce00078e02ff */
.L_x_483:
[----:B------:R-:W-:Y:S05]  /*da50*/  BSYNC B1 ;  /* 0x0000000000017941 */ /* 0x000fea0003800000 */
.L_x_482:
[----:B0-----:R-:W-:Y:S01]  /*da60*/  @!P5 IMAD R3, R122, R17, R2 ;  /* 0x000000117a03d224 */ /* 0x001fe200078e0202 */
[----:B------:R-:W-:Y:S04]  /*da70*/  BSSY B1, `(.L_x_484) ;  /* 0x0000006000017945 */ /* 0x000fe80003800000 */
[----:B------:R0:W-:Y:S01]  /*da80*/  @!P5 STG.E.U8 desc[UR36][R8.64+0xc0], R3 ;  /* 0x0000c0030800d986 */ /* 0x0001e2000c101124 */
[----:B------:R-:W-:Y:S05]  /*da90*/  @P6 BRA `(.L_x_485) ;  /* 0x00000000000c6947 */ /* 0x000fea0003800000 */
[----:B------:R-:W0:Y:S02]  /*daa0*/  LDG.E.U8 R16, desc[UR36][R154.64+0xc1] ;  /* 0x0000c1249a107981 */ /* 0x000e24000c1e1100 */
[----:B0-----:R-:W-:-:S05]  /*dab0*/  PRMT R3, R16, 0x8880, RZ ;  /* 0x0000888010037816 */ /* 0x001fca00000000ff */
[----:B------:R-:W-:-:S07]  /*dac0*/  IMAD R2, R3, R18, RZ ;  /* 0x0000001203027224 */ /* 0x000fce00078e02ff */
.L_x_485:
[----:B------:R-:W-:Y:S05]  /*dad0*/  BSYNC B1 ;  /* 0x0000000000017941 */ /* 0x000fea0003800000 */
.L_x_484:
[----:B------:R-:W-:Y:S01]  /*dae0*/  @!P6 IMAD R123, R123, R17, R2 ;  /* 0x000000117b7be224 */ /* 0x000fe200078e0202 */
[----:B------:R-:W-:Y:S04]  /*daf0*/  BSSY B1, `(.L_x_486) ;  /* 0x0000006000017945 */ /* 0x000fe80003800000 */
[----:B------:R0:W-:Y:S01]  /*db00*/  @!P6 STG.E.U8 desc[UR36][R8.64+0xc1], R123 ;  /* 0x0000c17b0800e986 */ /* 0x0001e2000c101124 */
[----:B------:R-:W-:Y:S05]  /*db10*/  @P1 BRA `(.L_x_487) ;  /* 0x00000000000c1947 */ /* 0x000fea0003800000 */
[----:B------:R-:W0:Y:S02]  /*db20*/  LDG.E.U8 R16, desc[UR36][R14.64+0xc8] ;  /* 0x0000c8240e107981 */ /* 0x000e24000c1e1100 */
[----:B0-----:R-:W-:-:S05]  /*db30*/  PRMT R3, R16, 0x8880, RZ ;  /* 0x0000888010037816 */ /* 0x001fca00000000ff */
[----:B------:R-:W-:-:S07]  /*db40*/  IMAD R2, R3, R18, RZ ;  /* 0x0000001203027224 */ /* 0x000fce00078e02ff */
.L_x_487:
[----:B------:R-:W-:Y:S05]  /*db50*/  BSYNC B1 ;  /* 0x0000000000017941 */ /* 0x000fea0003800000 */
.L_x_486:
        /* <DEDUP_REMOVED lines=12> */
.L_x_489:
[----:B------:R-:W-:Y:S05]  /*dc20*/  BSYNC B1 ;  /* 0x0000000000017941 */ /* 0x000fea0003800000 */
.L_x_488:
[----:B------:R-:W-:Y:S01]  /*dc30*/  @!P4 IMAD R125, R125, R17, R2 ;  /* 0x000000117d7dc224 */ /* 0x000fe200078e0202 */
[----:B------:R-:W-:Y:S04]  /*dc40*/  BSSY B1, `(.L_x_490) ;  /* 0x0000006000017945 */ /* 0x000fe80003800000 */
[----:B------:R0:W-:Y:S01]  /*dc50*/  @!P4 STG.E.U8 desc[UR36][R6.64+0xc9], R125 ;  /* 0x0000c97d0600c986 */ /* 0x0001e2000c101124 */
[----:B------:R-:W-:Y:S05]  /*dc60*/  @P3 BRA `(.L_x_491) ;  /* 0x00000000000c3947 */ /* 0x000fea0003800000 */
[----:B------:R-:W0:Y:S02]  /*dc70*/  LDG.E.U8 R16, desc[UR36][R154.64+0xc8] ;  /* 0x0000c8249a107981 */ /* 0x000e24000c1e1100 */
[----:B0-----:R-:W-:-:S05]  /*dc80*/  PRMT R3, R16, 0x8880, RZ ;  /* 0x0000888010037816 */ /* 0x001fca00000000ff */
[----:B------:R-:W-:-:S07]  /*dc90*/  IMAD R2, R3, R18, RZ ;  /* 0x0000001203027224 */ /* 0x000fce00078e02ff */
.L_x_491:
[----:B------:R-:W-:Y:S05]  /*dca0*/  BSYNC B1 ;  /* 0x0000000000017941 */ /* 0x000fea0003800000 */
.L_x_490:
[----:B0-----:R-:W-:Y:S01]  /*dcb0*/  @!P3 IMAD R3, R126, R17, R2 ;  /* 0x000000117e03b224 */ /* 0x001fe200078e0202 */
[----:B------:R-:W-:Y:S04]  /*dcc0*/  BSSY B1, `(.L_x_492) ;  /* 0x0000006000017945 */ /* 0x000fe80003800000 */
[----:B------:R0:W-:Y:S01]  /*dcd0*/  @!P3 STG.E.U8 desc[UR36][R8.64+0xc8], R3 ;  /* 0x0000c8030800b986 */ /* 0x0001e2000c101124 */
[----:B------:R-:W-:Y:S05]  /*dce0*/  @P5 BRA `(.L_x_493) ;  /* 0x00000000000c5947 */ /* 0x000fea0003800000 */
[----:B------:R-:W0:Y:S02]  /*dcf0*/  LDG.E.U8 R16, desc[UR36][R154.64+0xc9] ;  /* 0x0000c9249a107981 */ /* 0x000e24000c1e1100 */
[----:B0-----:R-:W-:-:S05]  /*dd00*/  PRMT R3, R16, 0x8880, RZ ;  /* 0x0000888010037816 */ /* 0x001fca00000000ff */
[----:B------:R-:W-:-:S07]  /*dd10*/  IMAD R2, R3, R18, RZ ;  /* 0x0000001203027224 */ /* 0x000fce00078e02ff */
.L_x_493:
[----:B------:R-:W-:Y:S05]  /*dd20*/  BSYNC B1 ;  /* 0x0000000000017941 */ /* 0x000fea0003800000 */
.L_x_492:
[----:B------:R-:W-:Y:S01]  /*dd30*/  @!P5 IMAD R127, R127, R17, R2 ;  /* 0x000000117f7fd224 */ /* 0x000fe200078e0202 */
[----:B------:R-:W-:Y:S04]  /*dd40*/  BSSY B1, `(.L_x_494) ;  /* 0x0000006000017945 */ /* 0x000fe80003800000 */
[----:B------:R0:W-:Y:S01]  /*dd50*/  @!P5 STG.E.U8 desc[UR36][R8.64+0xc9], R127 ;  /* 0x0000c97f0800d986 */ /* 0x0001e2000c101124 */
[----:B------:R-:W-:Y:S05]  /*dd60*/  @P6 BRA `(.L_x_495) ;  /* 0x00000000000c6947 */ /* 0x000fea0003800000 */
[----:B------:R-:W0:Y:S02]  /*dd70*/  LDG.E.U8 R16, desc[UR36][R14.64+0xd0] ;  /* 0x0000d0240e107981 */ /* 0x000e24000c1e1100 */
[----:B0-----:R-:W-:-:S05]  /*dd80*/  PRMT R3, R16, 0x8880, RZ ;  /* 0x0000888010037816 */ /* 0x001fca00000000ff */
[----:B------:R-:W-:-:S07]  /*dd90*/  IMAD R2, R3, R18, RZ ;  /* 0x0000001203027224 */ /* 0x000fce00078e02ff */
.L_x_495:
[----:B------:R-:W-:Y:S05]  /*dda0*/  BSYNC B1 ;  /* 0x0000000000017941 */ /* 0x000fea0003800000 */
.L_x_494:
[----:B0-----:R-:W-:Y:S01]  /*ddb0*/  @!P6 IMAD R3, R128, R17, R2 ;  /* 0x000000118003e224 */ /* 0x001fe200078e0202 */
[----:B------:R-:W-:Y:S04]  /*ddc0*/  BSSY B1, `(.L_x_496) ;  /* 0x0000006000017945 */ /* 0x000fe80003800000 */
[----:B------:R0:W-:Y:S01]  /*ddd0*/  @!P6 STG.E.U8 desc[UR36][R6.64+0xd0], R3 ;  /* 0x0000d0030600e986 */ /* 0x0001e2000c101124 */
[----:B------:R-:W-:Y:S05]  /*dde0*/  @P1 BRA `(.L_x_497) ;  /* 0x00000000000c1947 */ /* 0x000fea0003800000 */
[----:B------:R-:W0:Y:S02]  /*ddf0*/  LDG.E.U8 R16, desc[UR36][R14.64+0xd1] ;  /* 0x0000d1240e107981 */ /* 0x000e24000c1e1100 */
[----:B0-----:R-:W-:-:S05]  /*de00*/  PRMT R3, R16, 0x8880, RZ ;  /* 0x0000888010037816 */ /* 0x001fca00000000ff */
[----:B------:R-:W-:-:S07]  /*de10*/  IMAD R2, R3, R18, RZ ;  /* 0x0000001203027224 */ /* 0x000fce00078e02ff */
.L_x_497:
[----:B------:R-:W-:Y:S05]  /*de20*/  BSYNC B1 ;  /* 0x0000000000017941 */ /* 0x000fea0003800000 */
.L_x_496:
        /* <DEDUP_REMOVED lines=12> */
.L_x_499:
[----:B------:R-:W-:Y:S05]  /*def0*/  BSYNC B1 ;  /* 0x0000000000017941 */ /* 0x000fea0003800000 */
.L_x_498:
[----:B0-----:R-:W-:Y:S01]  /*df00*/  @!P4 IMAD R3, R130, R17, R2 ;  /* 0x000000118203c224 */ /* 0x001fe200078e0202 */
[----:B------:R-:W-:Y:S04]  /*df10*/  BSSY B1, `(.L_x_500) ;  /* 0x0000006000017945 */ /* 0x000fe80003800000 */
[----:B------:R0:W-:Y:S01]  /*df20*/  @!P4 STG.E.U8 desc[UR36][R8.64+0xd0], R3 ;  /* 0x0000d0030800c986 */ /* 0x0001e2000c101124 */
[----:B------:R-:W-:Y:S05]  /*df30*/  @P3 BRA `(.L_x_501) ;  /* 0x00000000000c3947 */ /* 0x000fea0003800000 */
[----:B------:R-:W0:Y:S02]  /*df40*/  LDG.E.U8 R16, desc[UR36][R154.64+0xd1] ;  /* 0x0000d1249a107981 */ /* 0x000e24000c1e1100 */
[----:B0-----:R-:W-:-:S05]  /*df50*/  PRMT R3, R16, 0x8880, RZ ;  /* 0x0000888010037816 */ /* 0x001fca00000000ff */
[----:B------:R-:W-:-:S07]  /*df60*/  IMAD R2, R3, R18, RZ ;  /* 0x0000001203027224 */ /* 0x000fce00078e02ff */
.L_x_501:
[----:B------:R-:W-:Y:S05]  /*df70*/  BSYNC B1 ;  /* 0x0000000000017941 */ /* 0x000fea0003800000 */
.L_x_500:
[----:B------:R-:W-:Y:S01]  /*df80*/  @!P3 IMAD R131, R131, R17, R2 ;  /* 0x000000118383b224 */ /* 0x000fe200078e0202 */
[----:B------:R-:W-:Y:S04]  /*df90*/  BSSY B1, `(.L_x_502) ;  /* 0x0000006000017945 */ /* 0x000fe80003800000 */
[----:B------:R0:W-:Y:S01]  /*dfa0*/  @!P3 STG.E.U8 desc[UR36][R8.64+0xd1], R131 ;  /* 0x0000d1830800b986 */ /* 0x0001e2000c101124 */
[----:B------:R-:W-:Y:S05]  /*dfb0*/  @P5 BRA `(.L_x_503) ;  /* 0x00000000000c5947 */ /* 0x000fea0003800000 */
[----:B------:R-:W0:Y:S02]  /*dfc0*/  LDG.E.U8 R16, desc[UR36][R14.64+0xd8] ;  /* 0x0000d8240e107981 */ /* 0x000e24000c1e1100 */
[----:B0-----:R-:W-:-:S05]  /*dfd0*/  PRMT R3, R16, 0x8880, RZ ;  /* 0x0000888010037816 */ /* 0x001fca00000000ff */
[----:B------:R-:W-:-:S07]  /*dfe0*/  IMAD R2, R3, R18, RZ ;  /* 0x0000001203027224 */ /* 0x000fce00078e02ff */
.L_x_503:
[----:B------:R-:W-:Y:S05]  /*dff0*/  BSYNC B1 ;  /* 0x0000000000017941 */ /* 0x000fea0003800000 */
.L_x_502:
[----:B0-----:R-:W-:Y:S01]  /*e000*/  @!P5 IMAD R3, R132, R17, R2 ;  /* 0x000000118403d224 */ /* 0x001fe200078e0202 */
[----:B------:R-:W-:Y:S04]  /*e010*/  BSSY B1, `(.L_x_504) ;  /* 0x0000006000017945 */ /* 0x000fe80003800000 */
[----:B------:R0:W-:Y:S01]  /*e020*/  @!P5 STG.E.U8 desc[UR36][R6.64+0xd8], R3 ;  /* 0x0000d8030600d986 */ /* 0x0001e2000c101124 */
[----:B------:R-:W-:Y:S05]  /*e030*/  @P6 BRA `(.L_x_505) ;  /* 0x00000000000c6947 */ /* 0x000fea0003800000 */
[----:B------:R-:W0:Y:S02]  /*e040*/  LDG.E.U8 R16, desc[UR36][R14.64+0xd9] ;  /* 0x0000d9240e107981 */ /* 0x000e24000c1e1100 */
[----:B0-----:R-:W-:-:S05]  /*e050*/  PRMT R3, R16, 0x8880, RZ ;  /* 0x0000888010037816 */ /* 0x001fca00000000ff */
[----:B------:R-:W-:-:S07]  /*e060*/  IMAD R2, R3, R18, RZ ;  /* 0x0000001203027224 */ /* 0x000fce00078e02ff */
.L_x_505:
[----:B------:R-:W-:Y:S05]  /*e070*/  BSYNC B1 ;  /* 0x0000000000017941 */ /* 0x000fea0003800000 */
.L_x_504:
[----:B------:R-:W-:Y:S01]  /*e080*/  @!P6 IMAD R133, R133, R17, R2 ;  /* 0x000000118585e224 */ /* 0x000fe200078e0202 */
[----:B------:R-:W-:Y:S04]  /*e090*/  BSSY B1, `(.L_x_506) ;  /* 0x0000006000017945 */ /* 0x000fe80003800000 */
[----:B------:R0:W-:Y:S01]  /*e0a0*/  @!P6 STG.E.U8 desc[UR36][R6.64+0xd9], R133 ;  /* 0x0000d9850600e986 */ /* 0x0001e2000c101124 */
[----:B------:R-:W-:Y:S05]  /*e0b0*/  @P1 BRA `(.L_x_507) ;  /* 0x00000000000c1947 */ /* 0x000fea0003800000 */
[----:B------:R-:W0:Y:S02]  /*e0c0*/  LDG.E.U8 R16, desc[UR36][R154.64+0xd8] ;  /* 0x0000d8249a107981 */ /* 0x000e24000c1e1100 */
[----:B0-----:R-:W-:-:S05]  /*e0d0*/  PRMT R3, R16, 0x8880, RZ ;  /* 0x0000888010037816 */ /* 0x001fca00000000ff */
[----:B------:R-:W-:-:S07]  /*e0e0*/  IMAD R2, R3, R18, RZ ;  /* 0x0000001203027224 */ /* 0x000fce00078e02ff */
.L_x_507:
[----:B------:R-:W-:Y:S05]  /*e0f0*/  BSYNC B1 ;  /* 0x0000000000017941 */ /* 0x000fea0003800000 */
.L_x_506:
        /* <DEDUP_REMOVED lines=12> */
.L_x_509:
[----:B------:R-:W-:Y:S05]  /*e1c0*/  BSYNC B1 ;  /* 0x0000000000017941 */ /* 0x000fea0003800000 */
.L_x_508:
[----:B------:R-:W-:Y:S01]  /*e1d0*/  @!P4 IMAD R135, R135, R17, R2 ;  /* 0x000000118787c224 */ /* 0x000fe200078e0202 */
[----:B------:R-:W-:Y:S04]  /*e1e0*/  BSSY B1, `(.L_x_510) ;  /* 0x0000006000017945 */ /* 0x000fe80003800000 */
[----:B------:R0:W-:Y:S01]  /*e1f0*/  @!P4 STG.E.U8 desc[UR36][R8.64+0xd9], R135 ;  /* 0x0000d9870800c986 */ /* 0x0001e2000c101124 */
[----:B------:R-:W-:Y:S05]  /*e200*/  @P3 BRA `(.L_x_511) ;  /* 0x00000000000c3947 */ /* 0x000fea0003800000 */
[----:B------:R-:W0:Y:S02]  /*e210*/  LDG.E.U8 R16, desc[UR36][R14.64+0xe0] ;  /* 0x0000e0240e107981 */ /* 0x000e24000c1e1100 */
[----:B0-----:R-:W-:-:S05]  /*e220*/  PRMT R3, R16, 0x8880, RZ ;  /* 0x0000888010037816 */ /* 0x001fca00000000ff */
[----:B------:R-:W-:-:S07]  /*e230*/  IMAD R2, R3, R18, RZ ;  /* 0x0000001203027224 */ /* 0x000fce00078e02ff */
.L_x_511:
[----:B------:R-:W-:Y:S05]  /*e240*/  BSYNC B1 ;  /* 0x0000000000017941 */ /* 0x000fea0003800000 */
.L_x_510:
[----:B0-----:R-:W-:Y:S01]  /*e250*/  @!P3 IMAD R3, R136, R17, R2 ;  /* 0x000000118803b224 */ /* 0x001fe200078e0202 */
[----:B------:R-:W-:Y:S04]  /*e260*/  BSSY B1, `(.L_x_512) ;  /* 0x0000006000017945 */ /* 0x000fe80003800000 */
[----:B------:R0:W-:Y:S01]  /*e270*/  @!P3 STG.E.U8 desc[UR36][R6.64+0xe0], R3 ;  /* 0x0000e0030600b986 */ /* 0x0001e2000c101124 */
[----:B------:R-:W-:Y:S05]  /*e280*/  @P5 BRA `(.L_x_513) ;  /* 0x00000000000c5947 */ /* 0x000fea0003800000 */
[----:B------:R-:W0:Y:S02]  /*e290*/  LDG.E.U8 R16, desc[UR36][R14.64+0xe1] ;  /* 0x0000e1240e107981 */ /* 0x000e24000c1e1100 */
[----:B0-----:R-:W-:-:S05]  /*e2a0*/  PRMT R3, R16, 0x8880, RZ ;  /* 0x0000888010037816 */ /* 0x001fca00000000ff */
[----:B------:R-:W-:-:S07]  /*e2b0*/  IMAD R2, R3, R18, RZ ;  /* 0x0000001203027224 */ /* 0x000fce00078e02ff */
.L_x_513:
[----:B------:R-:W-:Y:S05]  /*e2c0*/  BSYNC B1 ;  /* 0x0000000000017941 */ /* 0x000fea0003800000 */
.L_x_512:
[----:B------:R-:W-:Y:S01]  /*e2d0*/  @!P5 IMAD R137, R137, R17, R2 ;  /* 0x000000118989d224 */ /* 0x000fe200078e0202 */
[----:B------:R-:W-:Y:S04]  /*e2e0*/  BSSY B1, `(.L_x_514) ;  /* 0x0000006000017945 */ /* 0x000fe80003800000 */
[----:B------:R0:W-:Y:S01]  /*e2f0*/  @!P5 STG.E.U8 desc[UR36][R6.64+0xe1], R137 ;  /* 0x0000e1890600d986 */ /* 0x0001e2000c101124 */
[----:B------:R-:W-:Y:S05]  /*e300*/  @P6 BRA `(.L_x_515) ;  /* 0x00000000000c6947 */ /* 0x000fea0003800000 */
[----:B------:R-:W0:Y:S02]  /*e310*/  LDG.E.U8 R16, desc[UR36][R154.64+0xe0] ;  /* 0x0000e0249a107981 */ /* 0x000e24000c1e1100 */
[----:B0-----:R-:W-:-:S05]  /*e320*/  PRMT R3, R16, 0x8880, RZ ;  /* 0x0000888010037816 */ /* 0x001fca00000000ff */
[----:B------:R-:W-:-:S07]  /*e330*/  IMAD R2, R3, R18, RZ ;  /* 0x0000001203027224 */ /* 0x000fce00078e02ff */
.L_x_515:
[----:B------:R-:W-:Y:S05]  /*e340*/  BSYNC B1 ;  /* 0x0000000000017941 */ /* 0x000fea0003800000 */
.L_x_514:
[----:B0-----:R-:W-:Y:S01]  /*e350*/  @!P6 IMAD R3, R138, R17, R2 ;  /* 0x000000118a03e224 */ /* 0x001fe200078e0202 */
[----:B------:R-:W-:Y:S04]  /*e360*/  BSSY B1, `(.L_x_516) ;  /* 0x0000006000017945 */ /* 0x000fe80003800000 */
[----:B------:R0:W-:Y:S01]  /*e370*/  @!P6 STG.E.U8 desc[UR36][R8.64+0xe0], R3 ;  /* 0x0000e0030800e986 */ /* 0x0001e2000c101124 */
[----:B------:R-:W-:Y:S05]  /*e380*/  @P1 BRA `(.L_x_517) ;  /* 0x00000000000c1947 */ /* 0x000fea0003800000 */
[----:B------:R-:W0:Y:S02]  /*e390*/  LDG.E.U8 R16, desc[UR36][R154.64+0xe1] ;  /* 0x0000e1249a107981 */ /* 0x000e24000c1e1100 */
[----:B0-----:R-:W-:-:S05]  /*e3a0*/  PRMT R3, R16, 0x8880, RZ ;  /* 0x0000888010037816 */ /* 0x001fca00000000ff */
[----:B------:R-:W-:-:S07]  /*e3b0*/  IMAD R2, R3, R18, RZ ;  /* 0x0000001203027224 */ /* 0x000fce00078e02ff */
.L_x_517:
[----:B------:R-:W-:Y:S05]  /*e3c0*/  BSYNC B1 ;  /* 0x0000000000017941 */ /* 0x000fea0003800000 */
.L_x_516:
        /* <DEDUP_REMOVED lines=12> */
.L_x_519:
[----:B------:R-:W-:Y:S05]  /*e490*/  BSYNC B1 ;  /* 0x0000000000017941 */ /* 0x000fea0003800000 */
.L_x_518:
[----:B0-----:R-:W-:Y:S01]  /*e4a0*/  @!P5 IMAD R3, R140, R17, R2 ;  /* 0x000000118c03d224 */ /* 0x001fe200078e0202 */
[----:B------:R-:W-:Y:S04]  /*e4b0*/  BSSY B1, `(.L_x_520) ;  /* 0x0000006000017945 */ /* 0x000fe80003800000 */
[----:B------:R0:W-:Y:S01]  /*e4c0*/  @!P5 STG.E.U8 desc[UR36][R6.64+0xe8], R3 ;  /* 0x0000e8030600d986 */ /* 0x0001e2000c101124 */
[----:B------:R-:W-:Y:S05]  /*e4d0*/  @P3 BRA `(.L_x_521) ;  /* 0x00000000000c3947 */ /* 0x000fea0003800000 */
[----:B------:R-:W0:Y:S02]  /*e4e0*/  LDG.E.U8 R16, desc[UR36][R14.64+0xe9] ;  /* 0x0000e9240e107981 */ /* 0x000e24000c1e1100 */
[----:B0-----:R-:W-:-:S05]  /*e4f0*/  PRMT R3, R16, 0x8880, RZ ;  /* 0x0000888010037816 */ /* 0x001fca00000000ff */
[----:B------:R-:W-:-:S07]  /*e500*/  IMAD R2, R3, R18, RZ ;  /* 0x0000001203027224 */ /* 0x000fce00078e02ff */
.L_x_521:
[----:B------:R-:W-:Y:S05]  /*e510*/  BSYNC B1 ;  /* 0x0000000000017941 */ /* 0x000fea0003800000 */
.L_x_520:
[----:B------:R-:W-:Y:S01]  /*e520*/  @!P3 IMAD R141, R141, R17, R2 ;  /* 0x000000118d8db224 */ /* 0x000fe200078e0202 */
[----:B------:R-:W-:Y:S04]  /*e530*/  BSSY B1, `(.L_x_522) ;  /* 0x0000006000017945 */ /* 0x000fe80003800000 */
[----:B------:R0:W-:Y:S01]  /*e540*/  @!P3 STG.E.U8 desc[UR36][R6.64+0xe9], R141 ;  /* 0x0000e98d0600b986 */ /* 0x0001e2000c101124 */
[----:B------:R-:W-:Y:S05]  /*e550*/  @P1 BRA `(.L_x_523) ;  /* 0x00000000000c1947 */ /* 0x000fea0003800000 */
[----:B------:R-:W0:Y:S02]  /*e560*/  LDG.E.U8 R16, desc[UR36][R154.64+0xe8] ;  /* 0x0000e8249a107981 */ /* 0x000e24000c1e1100 */
[----:B0-----:R-:W-:-:S05]  /*e570*/  PRMT R3, R16, 0x8880, RZ ;  /* 0x0000888010037816 */ /* 0x001fca00000000ff */
[----:B------:R-:W-:-:S07]  /*e580*/  IMAD R2, R3, R18, RZ ;  /* 0x0000001203027224 */ /* 0x000fce00078e02ff */
.L_x_523:
[----:B------:R-:W-:Y:S05]  /*e590*/  BSYNC B1 ;  /* 0x0000000000017941 */ /* 0x000fea0003800000 */
.L_x_522:
[----:B0-----:R-:W-:Y:S01]  /*e5a0*/  @!P1 IMAD R3, R142, R17, R2 ;  /* 0x000000118e039224 */ /* 0x001fe200078e0202 */
[----:B------:R-:W-:Y:S04]  /*e5b0*/  BSSY B1, `(.L_x_524) ;  /* 0x0000006000017945 */ /* 0x000fe80003800000 */
[----:B------:R0:W-:Y:S01]  /*e5c0*/  @!P1 STG.E.U8 desc[UR36][R8.64+0xe8], R3 ;  /* 0x0000e80308009986 */ /* 0x0001e2000c101124 */
[----:B------:R-:W-:Y:S05]  /*e5d0*/  @P6 BRA `(.L_x_525) ;  /* 0x00000000000c6947 */ /* 0x000fea0003800000 */
[----:B------:R-:W0:Y:S02]  /*e5e0*/  LDG.E.U8 R16, desc[UR36][R154.64+0xe9] ;  /* 0x0000e9249a107981 */ /* 0x000e24000c1e1100 */
[----:B0-----:R-:W-:-:S05]  /*e5f0*/  PRMT R3, R16, 0x8880, RZ ;  /* 0x0000888010037816 */ /* 0x001fca00000000ff */
[----:B------:R-:W-:-:S07]  /*e600*/  IMAD R2, R3, R18, RZ ;  /* 0x0000001203027224 */ /* 0x000fce00078e02ff */
.L_x_525:
[----:B------:R-:W-:Y:S05]  /*e610*/  BSYNC B1 ;  /* 0x0000000000017941 */ /* 0x000fea0003800000 */
.L_x_524:
[----:B------:R-:W-:Y:S01]  /*e620*/  @!P6 IMAD R143, R143, R17, R2 ;  /* 0x000000118f8fe224 */ /* 0x000fe200078e0202 */
[----:B------:R-:W-:Y:S04]  /*e630*/  BSSY B1, `(.L_x_526) ;  /* 0x0000006000017945 */ /* 0x000fe80003800000 */
[----:B------:R0:W-:Y:S01]  /*e640*/  @!P6 STG.E.U8 desc[UR36][R8.64+0xe9], R143 ;  /* 0x0000e98f0800e986 */ /* 0x0001e2000c101124 */
[----:B------:R-:W-:Y:S05]  /*e650*/  @P4 BRA `(.L_x_527) ;  /* 0x00000000000c4947 */ /* 0x000fea0003800000 */
[----:B------:R-:W0:Y:S02]  /*e660*/  LDG.E.U8 R16, desc[UR36][R14.64+0xf0] ;  /* 0x0000f0240e107981 */ /* 0x000e24000c1e1100 */
[----:B0-----:R-:W-:-:S05]  /*e670*/  PRMT R3, R16, 0x8880, RZ ;  /* 0x0000888010037816 */ /* 0x001fca00000000ff */
[----:B------:R-:W-:-:S07]  /*e680*/  IMAD R2, R3, R18, RZ ;  /* 0x0000001203027224 */ /* 0x000fce00078e02ff */
.L_x_527:
[----:B------:R-:W-:Y:S05]  /*e690*/  BSYNC B1 ;  /* 0x0000000000017941 */ /* 0x000fea0003800000 */
.L_x_526:
[----:B------:R-:W-:Y:S01]  /*e6a0*/  ISETP.LT.OR P3, PT, R0, 0xf2, !P2 ;  /* 0x000000f20000780c */ /* 0x000fe20005761670 */
[----:B0-----:R-:W-:Y:S01]  /*e6b0*/  @!P4 IMAD R3, R144, R17, R2 ;  /* 0x000000119003c224 */ /* 0x001fe200078e0202 */
[----:B------:R-:W-:Y:S01]  /*e6c0*/  BSSY B1, `(.L_x_528) ;  /* 0x000000b000017945 */ /* 0x000fe20003800000 */
[C---:B------:R-:W-:Y:S02]  /*e6d0*/  ISETP.LT.OR P1, PT, R0.reuse, 0xf1, !P0 ;  /* 0x000000f10000780c */ /* 0x040fe40004721670 */
[C---:B------:R-:W-:Y:S01]  /*e6e0*/  ISETP.LT.OR P5, PT, R0.reuse, 0xf2, !P0 ;  /* 0x000000f20000780c */ /* 0x040fe200047a1670 */
[----:B------:R0:W-:Y:S01]  /*e6f0*/  @!P4 STG.E.U8 desc[UR36][R6.64+0xf0], R3 ;  /* 0x0000f0030600c986 */ /* 0x0001e2000c101124 */
[C---:B------:R-:W-:Y:S02]  /*e700*/  ISETP.LT.OR P4, PT, R0.reuse, 0xf9, !P2 ;  /* 0x000000f90000780c */ /* 0x040fe40005781670 */
[C---:B------:R-:W-:Y:S02]  /*e710*/  ISETP.LT.OR P2, PT, R0.reuse, 0xfa, !P2 ;  /* 0x000000fa0000780c */ /* 0x040fe40005741670 */
[----:B------:R-:W-:-:S02]  /*e720*/  ISETP.LT.OR P6, PT, R0, 0xf9, !P0 ;  /* 0x000000f90000780c */ /* 0x000fc400047c1670 */
[----:B------:R-:W-:Y:S11]  /*e730*/  @P3 BRA `(.L_x_529) ;  /* 0x00000000000c3947 */ /* 0x000ff60003800000 */
[----:B------:R-:W0:Y:S02]  /*e740*/  LDG.E.U8 R16, desc[UR36][R14.64+0xf1] ;  /* 0x0000f1240e107981 */ /* 0x000e24000c1e1100 */
[----:B0-----:R-:W-:-:S05]  /*e750*/  PRMT R3, R16, 0x8880, RZ ;  /* 0x0000888010037816 */ /* 0x001fca00000000ff */
[----:B------:R-:W-:-:S07]  /*e760*/  IMAD R2, R3, R18, RZ ;  /* 0x0000001203027224 */ /* 0x000fce00078e02ff */
.L_x_529:
[----:B------:R-:W-:Y:S05]  /*e770*/  BSYNC B1 ;  /* 0x0000000000017941 */ /* 0x000fea0003800000 */
.L_x_528:
[----:B------:R-:W-:Y:S01]  /*e780*/  @!P3 IMAD R145, R145, R17, R2 ;  /* 0x000000119191b224 */ /* 0x000fe200078e0202 */
[----:B------:R-:W-:Y:S04]  /*e790*/  BSSY B1, `(.L_x_530) ;  /* 0x0000006000017945 */ /* 0x000fe80003800000 */
[----:B------:R0:W-:Y:S01]  /*e7a0*/  @!P3 STG.E.U8 desc[UR36][R6.64+0xf1], R145 ;  /* 0x0000f1910600b986 */ /* 0x0001e2000c101124 */
[----:B------:R-:W-:Y:S05]  /*e7b0*/  @P1 BRA `(.L_x_531) ;  /* 0x00000000000c1947 */ /* 0x000fea0003800000 */
[----:B------:R-:W0:Y:S02]  /*e7c0*/  LDG.E.U8 R16, desc[UR36][R154.64+0xf0] ;  /* 0x0000f0249a107981 */ /* 0x000e24000c1e1100 */
[----:B0-----:R-:W-:-:S05]  /*e7d0*/  PRMT R3, R16, 0x8880, RZ ;  /* 0x0000888010037816 */ /* 0x001fca00000000ff */
[----:B------:R-:W-:-:S07]  /*e7e0*/  IMAD R2, R3, R18, RZ ;  /* 0x0000001203027224 */ /* 0x000fce00078e02ff */
.L_x_531:
[----:B------:R-:W-:Y:S05]  /*e7f0*/  BSYNC B1 ;  /* 0x0000000000017941 */ /* 0x000fea0003800000 */
.L_x_530:
[----:B0-----:R-:W-:Y:S01]  /*e800*/  @!P1 IMAD R3, R146, R17, R2 ;  /* 0x0000001192039224 */ /* 0x001fe200078e0202 */
[----:B------:R-:W-:Y:S04]  /*e810*/  BSSY B1, `(.L_x_532) ;  /* 0x0000006000017945 */ /* 0x000fe80003800000 */
[----:B------:R0:W-:Y:S01]  /*e820*/  @!P1 STG.E.U8 desc[UR36][R8.64+0xf0], R3 ;  /* 0x0000f00308009986 */ /* 0x0001e2000c101124 */
[----:B------:R-:W-:Y:S05]  /*e830*/  @P5 BRA `(.L_x_533) ;  /* 0x00000000000c5947 */ /* 0x000fea0003800000 */
[----:B------:R-:W0:Y:S02]  /*e840*/  LDG.E.U8 R16, desc[UR36][R154.64+0xf1] ;  /* 0x0000f1249a107981 */ /* 0x000e24000c1e1100 */
[----:B0-----:R-:W-:-:S05]  /*e850*/  PRMT R3, R16, 0x8880, RZ ;  /* 0x0000888010037816 */ /* 0x001fca00000000ff */
[----:B------:R-:W-:-:S07]  /*e860*/  IMAD R2, R3, R18, RZ ;  /* 0x0000001203027224 */ /* 0x000fce00078e02ff */
.L_x_533:
[----:B------:R-:W-:Y:S05]  /*e870*/  BSYNC B1 ;  /* 0x0000000000017941 */ /* 0x000fea0003800000 */
.L_x_532:
[----:B------:R-:W-:Y:S01]  /*e880*/  @!P5 IMAD R147, R147, R17, R2 ;  /* 0x000000119393d224 */ /* 0x000fe200078e0202 */
[----:B------:R-:W-:Y:S04]  /*e890*/  BSSY B1, `(.L_x_534) ;  /* 0x0000006000017945 */ /* 0x000fe80003800000 */
[----:B------:R0:W-:Y:S01]  /*e8a0*/  @!P5 STG.E.U8 desc[UR36][R8.64+0xf1], R147 ;  /* 0x0000f1930800d986 */ /* 0x0001e2000c101124 */
[----:B------:R-:W-:Y:S05]  /*e8b0*/  @P4 BRA `(.L_x_535) ;  /* 0x00000000000c4947 */ /* 0x000fea0003800000 */
[----:B------:R-:W0:Y:S02]  /*e8c0*/  LDG.E.U8 R16, desc[UR36][R14.64+0xf8] ;  /* 0x0000f8240e107981 */ /* 0x000e24000c1e1100 */
[----:B0-----:R-:W-:-:S05]  /*e8d0*/  PRMT R3, R16, 0x8880, RZ ;  /* 0x0000888010037816 */ /* 0x001fca00000000ff */
[----:B------:R-:W-:-:S07]  /*e8e0*/  IMAD R2, R3, R18, RZ ;  /* 0x0000001203027224 */ /* 0x000fce00078e02ff */
.L_x_535:
[----:B------:R-:W-:Y:S05]  /*e8f0*/  BSYNC B1 ;  /* 0x0000000000017941 */ /* 0x000fea0003800000 */
.L_x_534:
[----:B0-----:R-:W-:Y:S01]  /*e900*/  @!P4 IMAD R3, R148, R17, R2 ;  /* 0x000000119403c224 */ /* 0x001fe200078e0202 */
[----:B------:R-:W-:Y:S04]  /*e910*/  BSSY B1, `(.L_x_536) ;  /* 0x0000006000017945 */ /* 0x000fe80003800000 */
[----:B------:R0:W-:Y:S01]  /*e920*/  @!P4 STG.E.U8 desc[UR36][R6.64+0xf8], R3 ;  /* 0x0000f8030600c986 */ /* 0x0001e2000c101124 */
[----:B------:R-:W-:Y:S05]  /*e930*/  @P2 BRA `(.L_x_537) ;  /* 0x00000000000c2947 */ /* 0x000fea0003800000 */
[----:B------:R-:W0:Y:S02]  /*e940*/  LDG.E.U8 R16, desc[UR36][R14.64+0xf9] ;  /* 0x0000f9240e107981 */ /* 0x000e24000c1e1100 */
[----:B0-----:R-:W-:-:S05]  /*e950*/  PRMT R3, R16, 0x8880, RZ ;  /* 0x0000888010037816 */ /* 0x001fca00000000ff */
[----:B------:R-:W-:-:S07]  /*e960*/  IMAD R2, R3, R18, RZ ;  /* 0x0000001203027224 */ /* 0x000fce00078e02ff */
.L_x_537:
[----:B------:R-:W-:Y:S05]  /*e970*/  BSYNC B1 ;  /* 0x0000000000017941 */ /* 0x000fea0003800000 */
.L_x_536:
[----:B------:R-:W-:Y:S01]  /*e980*/  @!P2 IMAD R149, R149, R17, R2 ;  /* 0x000000119595a224 */ /* 0x000fe200078e0202 */
[----:B------:R-:W-:Y:S04]  /*e990*/  BSSY B1, `(.L_x_538) ;  /* 0x0000006000017945 */ /* 0x000fe80003800000 */
[----:B------:R0:W-:Y:S01]  /*e9a0*/  @!P2 STG.E.U8 desc[UR36][R6.64+0xf9], R149 ;  /* 0x0000f9950600a986 */ /* 0x0001e2000c101124 */
[----:B------:R-:W-:Y:S05]  /*e9b0*/  @P6 BRA `(.L_x_539) ;  /* 0x00000000000c6947 */ /* 0x000fea0003800000 */
[----:B------:R-:W0:Y:S02]  /*e9c0*/  LDG.E.U8 R16, desc[UR36][R154.64+0xf8] ;  /* 0x0000f8249a107981 */ /* 0x000e24000c1e1100 */
[----:B0-----:R-:W-:-:S05]  /*e9d0*/  PRMT R3, R16, 0x8880, RZ ;  /* 0x0000888010037816 */ /* 0x001fca00000000ff */
[----:B------:R-:W-:-:S07]  /*e9e0*/  IMAD R2, R3, R18, RZ ;  /* 0x0000001203027224 */ /* 0x000fce00078e02ff */
.L_x_539:
[----:B------:R-:W-:Y:S05]  /*e9f0*/  BSYNC B1 ;  /* 0x0000000000017941 */ /* 0x000fea0003800000 */
.L_x_538:
[----:B0-----:R-:W-:Y:S01]  /*ea00*/  @!P6 IMAD R3, R150, R17, R2 ;  /* 0x000000119603e224 */ /* 0x001fe200078e0202 */
[----:B------:R-:W-:Y:S01]  /*ea10*/  ISETP.LT.OR P0, PT, R0, 0xfa, !P0 ;  /* 0x000000fa0000780c */ /* 0x000fe20004701670 */
[----:B------:R-:W-:Y:S03]  /*ea20*/  BSSY B1, `(.L_x_540) ;  /* 0x0000006000017945 */ /* 0x000fe60003800000 */
[----:B------:R0:W-:Y:S09]  /*ea30*/  @!P6 STG.E.U8 desc[UR36][R8.64+0xf8], R3 ;  /* 0x0000f8030800e986 */ /* 0x0001f2000c101124 */
[----:B------:R-:W-:Y:S05]  /*ea40*/  @P0 BRA `(.L_x_541) ;  /* 0x00000000000c0947 */ /* 0x000fea0003800000 */
[----:B------:R-:W0:Y:S02]  /*ea50*/  LDG.E.U8 R16, desc[UR36][R154.64+0xf9] ;  /* 0x0000f9249a107981 */ /* 0x000e24000c1e1100 */
[----:B0-----:R-:W-:-:S05]  /*ea60*/  PRMT R3, R16, 0x8880, RZ ;  /* 0x0000888010037816 */ /* 0x001fca00000000ff */
[----:B------:R-:W-:-:S07]  /*ea70*/  IMAD R2, R3, R18, RZ ;  /* 0x0000001203027224 */ /* 0x000fce00078e02ff */
.L_x_541:
[----:B------:R-:W-:Y:S05]  /*ea80*/  BSYNC B1 ;  /* 0x0000000000017941 */ /* 0x000fea0003800000 */
.L_x_540:
[----:B------:R-:W-:Y:S01]  /*ea90*/  IMAD R151, R151, R17, R2 ;  /* 0x0000001197977224 */ /* 0x000fe200078e0202 */
[----:B------:R-:W-:Y:S06]  /*eaa0*/  @P0 BRA `(.L_x_542) ;  /* 0x0000003800180947 */ /* 0x000fec0003800000 */
[----:B------:R0:W-:Y:S01]  /*eab0*/  STG.E.U8 desc[UR36][R8.64+0xf9], R151 ;  /* 0x0000f99708007986 */ /* 0x0001e2000c101124 */
[----:B------:R-:W-:Y:S05]  /*eac0*/  BRA `(.L_x_542) ;  /* 0x0000003800107947 */ /* 0x000fea0003800000 */
.L_x_29:
[----:B------:R-:W2:Y:S04]  /*ead0*/  LDL.LU R2, [R1] ;  /* 0x0000000001027983 */ /* 0x000ea80000300800 */
[----:B------:R-:W3:Y:S04]  /*eae0*/  LDL.LU R3, [R1+0xc] ;  /* 0x00000c0001037983 */ /* 0x000ee80000300800 */
[----:B------:R-:W4:Y:S04]  /*eaf0*/  LDL.LU R12, [R1+0x14] ;  /* 0x00001400010c7983 */ /* 0x000f280000300800 */
[----:B------:R-:W5:Y:S04]  /*eb00*/  LDL.LU R13, [R1+0x8c] ;  /* 0x00008c00010d7983 */ /* 0x000f680000300800 */
        /* <DEDUP_REMOVED lines=63> */
[----:B------:R-:W5:Y:S01]  /*ef00*/  LDL.LU R176, [R1+0x194] ;  /* 0x0001940001b07983 */ /* 0x000f620000300800 */
[----:B------:R-:W-:-:S03]  /*ef10*/  ISETP.GE.AND P0, PT, R19, 0x1, PT ;  /* 0x000000011300780c */ /* 0x000fc60003f06270 */
[----:B------:R-:W5:Y:S04]  /*ef20*/  LDL.LU R175, [R1+0x198] ;  /* 0x0001980001af7983 */ /* 0x000f680000300800 */
[----:B------:R-:W5:Y:S04]  /*ef30*/  LDL.LU R174, [R1+0x19c] ;  /* 0x00019c0001ae7983 */ /* 0x000f680000300800 */
[----:B------:R-:W5:Y:S04]  /*ef40*/  LDL.LU R173, [R1+0x1a0] ;  /* 0x0001a00001ad7983 */ /* 0x000f680000300800 */
[----:B------:R-:W5:Y:S01]  /*ef50*/  LDL.LU R172, [R1+0x1a4] ;  /* 0x0001a40001ac7983 */ /* 0x000f620000300800 */
[----:B------:R-:W-:-:S03]  /*ef60*/  ISETP.LT.OR P1, PT, R0, 0x1, !P0 ;  /* 0x000000010000780c */ /* 0x000fc60004721670 */
        /* <DEDUP_REMOVED lines=13> */
[----:B--2---:R-:W-:-:S03]  /*f040*/  @!P1 IMAD R2, R2, R17, RZ ;  /* 0x0000001102029224 */ /* 0x004fc600078e02ff */
        /* <DEDUP_REMOVED lines=9> */
[----:B------:R0:W-:Y:S04]  /*f0e0*/  @!P1 STG.E.U8 desc[UR36][R4.64], R2 ;  /* 0x0000000204009986 */ /* 0x0001e8000c101124 */
[----:B0-----:R-:W3:Y:S01]  /*f0f0*/  LDL.LU R2, [R1+0x4] ;  /* 0x0000040001027983 */ /* 0x001ee20000300800 */
[----:B------:R-:W-:-:S02]  /*f100*/  ISETP.LT.OR P1, PT, R0, 0x2, !P0 ;  /* 0x000000020000780c */ /* 0x000fc40004721670 */
[----:B------:R-:W-:-:S11]  /*f110*/  ISETP.GE.AND P2, PT, R19, 0x9, PT ;  /* 0x000000091300780c */ /* 0x000fd60003f46270 */
[----:B---3--:R-:W-:-:S05]  /*f120*/  @!P1 IMAD R2, R2, R17, RZ ;  /* 0x0000001102029224 */ /* 0x008fca00078e02ff */
[----:B------:R0:W-:Y:S04]  /*f130*/  @!P1 STG.E.U8 desc[UR36][R4.64+0x1], R2 ;  /* 0x0000010204009986 */ /* 0x0001e8000c101124 */
[----:B0-----:R-:W3:Y:S01]  /*f140*/  LDL.LU R2, [R1+0x8] ;  /* 0x0000080001027983 */ /* 0x001ee20000300800 */
[C---:B------:R-:W-:Y:S02]  /*f150*/  ISETP.LT.OR P1, PT, R0.reuse, 0x1, !P2 ;  /* 0x000000010000780c */ /* 0x040fe40005721670 */
[C---:B------:R-:W-:Y:S02]  /*f160*/  ISETP.LT.OR P3, PT, R0.reuse, 0x2, !P2 ;  /* 0x000000020000780c */ /* 0x040fe40005761670 */
[----:B------:R-:W-:-:S09]  /*f170*/  ISETP.LT.OR P4, PT, R0, 0x9, !P0 ;  /* 0x000000090000780c */ /* 0x000fd20004781670 */
[----:B---3--:R-:W-:-:S05]  /*f180*/  @!P1 IMAD R2, R2, R17, RZ ;  /* 0x0000001102029224 */ /* 0x008fca00078e02ff */
[----:B------:R0:W-:Y:S04]  /*f190*/  @!P1 STG.E.U8 desc[UR36][R10.64], R2 ;  /* 0x000000020a009986 */ /* 0x0001e8000c101124 */
[----:B0-----:R-:W3:Y:S01]  /*f1a0*/  LDL.LU R2, [R1+0x10] ;  /* 0x0000100001027983 */ /* 0x001ee20000300800 */
[----:B------:R-:W-:Y:S01]  /*f1b0*/  @!P3 IMAD R3, R3, R17, RZ ;  /* 0x000000110303b224 */ /* 0x000fe200078e02ff */
[C---:B------:R-:W-:Y:S02]  /*f1c0*/  ISETP.LT.OR P1, PT, R0.reuse, 0xa, !P0 ;  /* 0x0000000a0000780c */ /* 0x040fe40004721670 */
[C---:B------:R-:W-:Y:S02]  /*f1d0*/  ISETP.LT.OR P5, PT, R0.reuse, 0x9, !P2 ;  /* 0x000000090000780c */ /* 0x040fe400057a1670 */
[----:B------:R0:W-:Y:S01]  /*f1e0*/  @!P3 STG.E.U8 desc[UR36][R10.64+0x1], R3 ;  /* 0x000001030a00b986 */ /* 0x0001e2000c101124 */
[----:B------:R-:W-:-:S03]  /*f1f0*/  ISETP.LT.OR P6, PT, R0, 0xa, !P2 ;  /* 0x0000000a0000780c */ /* 0x000fc600057c1670 */
[----:B0-----:R-:W5:Y:S01]  /*f200*/  LDL.LU R3, [R1+0x18] ;  /* 0x0000180001037983 */ /* 0x001f620000300800 */
[----:B---3--:R-:W-:-:S05]  /*f210*/  @!P4 IMAD R2, R2, R17, RZ ;  /* 0x000000110202c224 */ /* 0x008fca00078e02ff */
[----:B------:R0:W-:Y:S04]  /*f220*/  @!P4 STG.E.U8 desc[UR36][R4.64+0x8], R2 ;  /* 0x000008020400c986 */ /* 0x0001e8000c101124 */
[----:B0-----:R-:W3:Y:S01]  /*f230*/  LDL.LU R2, [R1+0x1c] ;  /* 0x00001c0001027983 */ /* 0x001ee20000300800 */
[-C--:B----4-:R-:W-:Y:S02]  /*f240*/  @!P1 IMAD R12, R12, R17.reuse, RZ ;  /* 0x000000110c0c9224 */ /* 0x090fe400078e02ff */
[----:B-----5:R-:W-:-:S03]  /*f250*/  @!P5 IMAD R3, R3, R17, RZ ;  /* 0x000000110303d224 */ /* 0x020fc600078e02ff */
[----:B------:R0:W-:Y:S04]  /*f260*/  @!P1 STG.E.U8 desc[UR36][R4.64+0x9], R12 ;  /* 0x0000090c04009986 */ /* 0x0001e8000c101124 */
[----:B------:R1:W-:Y:S04]  /*f270*/  @!P5 STG.E.U8 desc[UR36][R10.64+0x8], R3 ;  /* 0x000008030a00d986 */ /* 0x0003e8000c101124 */
[----:B0-----:R-:W4:Y:S04]  /*f280*/  LDL.LU R12, [R1+0x28] ;  /* 0x00002800010c7983 */ /* 0x001f280000300800 */
[----:B-1----:R-:W5:Y:S01]  /*f290*/  LDL.LU R3, [R1+0x20] ;  /* 0x0000200001037983 */ /* 0x002f620000300800 */
[----:B---3--:R-:W-:-:S05]  /*f2a0*/  @!P6 IMAD R2, R2, R17, RZ ;  /* 0x000000110202e224 */ /* 0x008fca00078e02ff */
[----:B------:R0:W-:Y:S04]  /*f2b0*/  @!P6 STG.E.U8 desc[UR36][R10.64+0x9], R2 ;  /* 0x000009020a00e986 */ /* 0x0001e8000c101124 */
[----:B0-----:R-:W3:Y:S01]  /*f2c0*/  LDL.LU R2, [R1+0x24] ;  /* 0x0000240001027983 */ /* 0x001ee20000300800 */
[C---:B------:R-:W-:Y:S02]  /*f2d0*/  ISETP.LT.OR P3, PT, R0.reuse, 0x11, !P0 ;  /* 0x000000110000780c */ /* 0x040fe40004761670 */
[----:B------:R-:W-:-:S11]  /*f2e0*/  ISETP.LT.OR P4, PT, R0, 0x12, !P0 ;  /* 0x000000120000780c */ /* 0x000fd60004781670 */
[----:B-----5:R-:W-:-:S05]  /*f2f0*/  @!P3 IMAD R3, R3, R17, RZ ;  /* 0x000000110303b224 */ /* 0x020fca00078e02ff */
[----:B------:R0:W-:Y:S04]  /*f300*/  @!P3 STG.E.U8 desc[UR36][R4.64+0x10], R3 ;  /* 0x000010030400b986 */ /* 0x0001e8000c101124 */
[----:B0-----:R-:W5:Y:S01]  /*f310*/  LDL.LU R3, [R1+0x2c] ;  /* 0x00002c0001037983 */ /* 0x001f620000300800 */
[----:B---3--:R-:W-:-:S05]  /*f320*/  @!P4 IMAD R2, R2, R17, RZ ;  /* 0x000000110202c224 */ /* 0x008fca00078e02ff */
[----:B------:R0:W-:Y:S04]  /*f330*/  @!P4 STG.E.U8 desc[UR36][R4.64+0x11], R2 ;  /* 0x000011020400c986 */ /* 0x0001e8000c101124 */
[----:B0-----:R-:W3:Y:S01]  /*f340*/  LDL.LU R2, [R1+0x30] ;  /* 0x0000300001027983 */ /* 0x001ee20000300800 */
[C---:B------:R-:W-:Y:S02]  /*f350*/  ISETP.LT.OR P1, PT, R0.reuse, 0x11, !P2 ;  /* 0x000000110000780c */ /* 0x040fe40005721670 */
[C---:B------:R-:W-:Y:S02]  /*f360*/  ISETP.LT.OR P5, PT, R0.reuse, 0x12, !P2 ;  /* 0x000000120000780c */ /* 0x040fe400057a1670 */
[----:B------:R-:W-:-:S09]  /*f370*/  ISETP.LT.OR P6, PT, R0, 0x19, !P0 ;  /* 0x000000190000780c */ /* 0x000fd200047c1670 */
        /* <DEDUP_REMOVED lines=38> */
[----:B------:R-:W-:-:S13]  /*f5e0*/  ISETP.LT.OR P6, PT, R0, 0x2a, !P0 ;  /* 0x0000002a0000780c */ /* 0x000fda00047c1670 */
[----:B-----5:R-:W-:-:S05]  /*f5f0*/  @!P6 IMAD R3, R3, R17, RZ ;  /* 0x000000110303e224 */ /* 0x020fca00078e02ff */
[----:B------:R-:W-:Y:S01]  /*f600*/  @!P6 STG.E.U8 desc[UR36][R4.64+0x29], R3 ;  /* 0x000029030400e986 */ /* 0x000fe2000c101124 */
[----:B---3--:R-:W-:-:S05]  /*f610*/  @!P5 IMAD R2, R2, R17, RZ ;  /* 0x000000110202d224 */ /* 0x008fca00078e02ff */
[----:B------:R0:W-:Y:S04]  /*f620*/  @!P5 STG.E.U8 desc[UR36][R4.64+0x28], R2 ;  /* 0x000028020400d986 */ /* 0x0001e8000c101124 */
[----:B0-----:R-:W3:Y:S04]  /*f630*/  LDL.LU R2, [R1+0x58] ;  /* 0x0000580001027983 */ /* 0x001ee80000300800 */
[----:B------:R-:W5:Y:S01]  /*f640*/  LDL.LU R3, [R1+0x5c] ;  /* 0x00005c0001037983 */ /* 0x000f620000300800 */
[C---:B------:R-:W-:Y:S02]  /*f650*/  ISETP.LT.OR P1, PT, R0.reuse, 0x29, !P2 ;  /* 0x000000290000780c */ /* 0x040fe40005721670 */
[----:B------:R-:W-:-:S11]  /*f660*/  ISETP.LT.OR P3, PT, R0, 0x2a, !P2 ;  /* 0x0000002a0000780c */ /* 0x000fd60005761670 */
[----:B---3--:R-:W-:-:S05]  /*f670*/  @!P1 IMAD R2, R2, R17, RZ ;  /* 0x0000001102029224 */ /* 0x008fca00078e02ff */
[----:B------:R0:W-:Y:S04]  /*f680*/  @!P1 STG.E.U8 desc[UR36][R10.64+0x28], R2 ;  /* 0x000028020a009986 */ /* 0x0001e8000c101124 */
[----:B0-----:R-:W3:Y:S01]  /*f690*/  LDL.LU R2, [R1+0x60] ;  /* 0x0000600001027983 */ /* 0x001ee20000300800 */
[----:B-----5:R-:W-:-:S05]  /*f6a0*/  @!P3 IMAD R3, R3, R17, RZ ;  /* 0x000000110303b224 */ /* 0x020fca00078e02ff */
[----:B------:R0:W-:Y:S04]  /*f6b0*/  @!P3 STG.E.U8 desc[UR36][R10.64+0x29], R3 ;  /* 0x000029030a00b986 */ /* 0x0001e8000c101124 */
[----:B0-----:R-:W5:Y:S01]  /*f6c0*/  LDL.LU R3, [R1+0x68] ;  /* 0x0000680001037983 */ /* 0x001f620000300800 */
[C---:B------:R-:W-:Y:S02]  /*f6d0*/  ISETP.LT.OR P4, PT, R0.reuse, 0x31, !P0 ;  /* 0x000000310000780c */ /* 0x040fe40004781670 */
[C---:B------:R-:W-:Y:S02]  /*f6e0*/  ISETP.LT.OR P5, PT, R0.reuse, 0x32, !P0 ;  /* 0x000000320000780c */ /* 0x040fe400047a1670 */
[----:B------:R-:W-:-:S11]  /*f6f0*/  ISETP.LT.OR P6, PT, R0, 0x31, !P2 ;  /* 0x000000310000780c */ /* 0x000fd600057c1670 */
[----:B----4-:R-:W-:-:S05]  /*f700*/  @!P5 IMAD R12, R12, R17, RZ ;  /* 0x000000110c0cd224 */ /* 0x010fca00078e02ff */
[----:B------:R-:W-:Y:S01]  /*f710*/  @!P5 STG.E.U8 desc[UR36][R4.64+0x31], R12 ;  /* 0x0000310c0400d986 */ /* 0x000fe2000c101124 */
[----:B---3--:R-:W-:-:S05]  /*f720*/  @!P4 IMAD R2, R2, R17, RZ ;  /* 0x000000110202c224 */ /* 0x008fca00078e02ff */
[----:B------:R0:W-:Y:S04]  /*f730*/  @!P4 STG.E.U8 desc[UR36][R4.64+0x30], R2 ;  /* 0x000030020400c986 */ /* 0x0001e8000c101124 */
[----:B0-----:R-:W3:Y:S01]  /*f740*/  LDL.LU R2, [R1+0x6c] ;  /* 0x00006c0001027983 */ /* 0x001ee20000300800 */
[----:B-----5:R-:W-:-:S03]  /*f750*/  @!P6 IMAD R3, R3, R17, RZ ;  /* 0x000000110303e224 */ /* 0x020fc600078e02ff */
[----:B------:R-:W4:Y:S04]  /*f760*/  LDL.LU R12, [R1+0x78] ;  /* 0x00007800010c7983 */ /* 0x000f280000300800 */
[----:B------:R0:W-:Y:S04]  /*f770*/  @!P6 STG.E.U8 desc[UR36][R10.64+0x30], R3 ;  /* 0x000030030a00e986 */ /* 0x0001e8000c101124 */
[----:B0-----:R-:W5:Y:S01]  /*f780*/  LDL.LU R3, [R1+0x70] ;  /* 0x0000700001037983 */ /* 0x001f620000300800 */
        /* <DEDUP_REMOVED lines=11> */
[-C--:B----4-:R-:W-:Y:S02]  /*f840*/  @!P5 IMAD R12, R12, R17.reuse, RZ ;  /* 0x000000110c0cd224 */ /* 0x090fe400078e02ff */
[----:B---3--:R-:W-:-:S05]  /*f850*/  @!P4 IMAD R2, R2, R17, RZ ;  /* 0x000000110202c224 */ /* 0x008fca00078e02ff */
[----:B------:R0:W-:Y:S04]  /*f860*/  @!P4 STG.E.U8 desc[UR36][R4.64+0x39], R2 ;  /* 0x000039020400c986 */ /* 0x0001e8000c101124 */
[----:B0-----:R-:W3:Y:S01]  /*f870*/  LDL.LU R2, [R1+0x80] ;  /* 0x0000800001027983 */ /* 0x001ee20000300800 */
[----:B-----5:R-:W-:-:S03]  /*f880*/  @!P6 IMAD R3, R3, R17, RZ ;  /* 0x000000110303e224 */ /* 0x020fc600078e02ff */
[----:B------:R0:W-:Y:S04]  /*f890*/  @!P5 STG.E.U8 desc[UR36][R10.64+0x38], R12 ;  /* 0x0000380c0a00d986 */ /* 0x0001e8000c101124 */
[----:B------:R1:W-:Y:S04]  /*f8a0*/  @!P6 STG.E.U8 desc[UR36][R10.64+0x39], R3 ;  /* 0x000039030a00e986 */ /* 0x0003e8000c101124 */
[----:B0-----:R-:W4:Y:S04]  /*f8b0*/  LDL.LU R12, [R1+0xa0] ;  /* 0x0000a000010c7983 */ /* 0x001f280000300800 */
[----:B-1----:R-:W5:Y:S01]  /*f8c0*/  LDL.LU R3, [R1+0x84] ;  /* 0x0000840001037983 */ /* 0x002f620000300800 */
[----:B------:R-:W-:-:S02]  /*f8d0*/  ISETP.LT.OR P1, PT, R0, 0x41, !P0 ;  /* 0x000000410000780c */ /* 0x000fc40004721670 */
        /* <DEDUP_REMOVED lines=9> */
[C---:B------:R-:W-:Y:S02]  /*f970*/  ISETP.LT.OR P6, PT, R0.reuse, 0x49, !P0 ;  /* 0x000000490000780c */ /* 0x040fe400047c1670 */
[----:B------:R-:W-:-:S02]  /*f980*/  ISETP.LT.OR P1, PT, R0, 0x4a, !P0 ;  /* 0x0000004a0000780c */ /* 0x000fc40004721670 */
[----:B------:R-:W-:-:S07]  /*f990*/  ISETP.LT.OR P3, PT, R0, 0x49, !P2 ;  /* 0x000000490000780c */ /* 0x000fce0005761670 */
[-C--:B------:R-:W-:Y:S02]  /*f9a0*/  @!P5 IMAD R13, R13, R17.reuse, RZ ;  /* 0x000000110d0dd224 */ /* 0x080fe400078e02ff */
[-C--:B------:R-:W-:Y:S02]  /*f9b0*/  @!P6 IMAD R15, R15, R17.reuse, RZ ;  /* 0x000000110f0fe224 */ /* 0x080fe400078e02ff */
[----:B------:R-:W-:Y:S01]  /*f9c0*/  @!P1 IMAD R21, R21, R17, RZ ;  /* 0x0000001115159224 */ /* 0x000fe200078e02ff */
[----:B------:R4:W-:Y:S01]  /*f9d0*/  @!P5 STG.E.U8 desc[UR36][R10.64+0x41], R13 ;  /* 0x0000410d0a00d986 */ /* 0x0009e2000c101124 */
[----:B------:R-:W-:-:S13]  /*f9e0*/  ISETP.LT.OR P5, PT, R0, 0x51, !P0 ;  /* 0x000000510000780c */ /* 0x000fda00047a1670 */
[-C--:B----4-:R-:W-:Y:S02]  /*f9f0*/  @!P5 IMAD R13, R12, R17.reuse, RZ ;  /* 0x000000110c0dd224 */ /* 0x090fe400078e02ff */
[----:B---3--:R-:W-:-:S05]  /*fa00*/  @!P4 IMAD R2, R2, R17, RZ ;  /* 0x000000110202c224 */ /* 0x008fca00078e02ff */
[----:B------:R-:W-:Y:S01]  /*fa10*/  @!P4 STG.E.U8 desc[UR36][R10.64+0x40], R2 ;  /* 0x000040020a00c986 */ /* 0x000fe2000c101124 */
[----:B------:R-:W-:-:S03]  /*fa20*/  ISETP.LT.OR P4, PT, R0, 0x4a, !P2 ;  /* 0x0000004a0000780c */ /* 0x000fc60005781670 */
[----:B------:R0:W-:Y:S01]  /*fa30*/  @!P6 STG.E.U8 desc[UR36][R4.64+0x48], R15 ;  /* 0x0000480f0400e986 */ /* 0x0001e2000c101124 */
[----:B------:R-:W-:-:S03]  /*fa40*/  ISETP.LT.OR P6, PT, R0, 0x52, !P0 ;  /* 0x000000520000780c */ /* 0x000fc600047c1670 */
[----:B------:R-:W-:Y:S01]  /*fa50*/  @!P1 STG.E.U8 desc[UR36][R4.64+0x49], R21 ;  /* 0x0000491504009986 */ /* 0x000fe2000c101124 */
[----:B------:R-:W-:-:S05]  /*fa60*/  ISETP.LT.OR P1, PT, R0, 0x51, !P2 ;  /* 0x000000510000780c */ /* 0x000fca0005721670 */
[-C--:B------:R-:W-:Y:S02]  /*fa70*/  @!P4 IMAD R23, R23, R17.reuse, RZ ;  /* 0x000000111717c224 */ /* 0x080fe400078e02ff */
[-C--:B-----5:R-:W-:Y:S02]  /*fa80*/  @!P3 IMAD R3, R3, R17.reuse, RZ ;  /* 0x000000110303b224 */ /* 0x0a0fe400078e02ff */
[-C--:B0-----:R-:W-:Y:S01]  /*fa90*/  @!P6 IMAD R15, R235, R17.reuse, RZ ;  /* 0x00000011eb0fe224 */ /* 0x081fe200078e02ff */
[----:B------:R-:W-:Y:S03]  /*faa0*/  @!P4 STG.E.U8 desc[UR36][R10.64+0x49], R23 ;  /* 0x000049170a00c986 */ /* 0x000fe6000c101124 */
[----:B------:R-:W-:Y:S01]  /*fab0*/  @!P1 IMAD R153, R153, R17, RZ ;  /* 0x0000001199999224 */ /* 0x000fe200078e02ff */
[----:B------:R0:W-:Y:S01]  /*fac0*/  @!P3 STG.E.U8 desc[UR36][R10.64+0x48], R3 ;  /* 0x000048030a00b986 */ /* 0x0001e2000c101124 */
[----:B------:R-:W-:-:S02]  /*fad0*/  ISETP.LT.OR P3, PT, R0, 0x52, !P2 ;  /* 0x000000520000780c */ /* 0x000fc40005761670 */
[C---:B------:R-:W-:Y:S01]  /*fae0*/  ISETP.LT.OR P4, PT, R0.reuse, 0x59, !P0 ;  /* 0x000000590000780c */ /* 0x040fe20004781670 */
[----:B------:R1:W-:Y:S01]  /*faf0*/  @!P5 STG.E.U8 desc[UR36][R4.64+0x50], R13 ;  /* 0x0000500d0400d986 */ /* 0x0003e2000c101124 */
[----:B------:R-:W-:-:S03]  /*fb00*/  ISETP.LT.OR P5, PT, R0, 0x5a, !P0 ;  /* 0x0000005a0000780c */ /* 0x000fc600047a1670 */
[----:B------:R3:W-:Y:S01]  /*fb10*/  @!P6 STG.E.U8 desc[UR36][R4.64+0x51], R15 ;  /* 0x0000510f0400e986 */ /* 0x0007e2000c101124 */
[----:B------:R-:W-:-:S03]  /*fb20*/  ISETP.LT.OR P6, PT, R0, 0x59, !P2 ;  /* 0x000000590000780c */ /* 0x000fc600057c1670 */
[----:B------:R-:W-:Y:S01]  /*fb30*/  @!P1 STG.E.U8 desc[UR36][R10.64+0x50], R153 ;  /* 0x000050990a009986 */ /* 0x000fe2000c101124 */
[----:B------:R-:W-:Y:S01]  /*fb40*/  ISETP.LT.OR P1, PT, R0, 0x5a, !P2 ;  /* 0x0000005a0000780c */ /* 0x000fe20005721670 */
[-C--:B0-----:R-:W-:Y:S02]  /*fb50*/  @!P3 IMAD R3, R234, R17.reuse, RZ ;  /* 0x00000011ea03b224 */ /* 0x081fe400078e02ff */
[-C--:B------:R-:W-:Y:S02]  /*fb60*/  @!P4 IMAD R21, R233, R17.reuse, RZ ;  /* 0x00000011e915c224 */ /* 0x080fe400078e02ff */
[-C--:B-1----:R-:W-:Y:S01]  /*fb70*/  @!P5 IMAD R13, R232, R17.reuse, RZ ;  /* 0x00000011e80dd224 */ /* 0x082fe200078e02ff */
[----:B------:R0:W-:Y:S03]  /*fb80*/  @!P3 STG.E.U8 desc[UR36][R10.64+0x51], R3 ;  /* 0x000051030a00b986 */ /* 0x0001e6000c101124 */
[----:B---3--:R-:W-:Y:S01]  /*fb90*/  @!P6 IMAD R15, R231, R17, RZ ;  /* 0x00000011e70fe224 */ /* 0x008fe200078e02ff */
[----:B------:R1:W-:Y:S01]  /*fba0*/  @!P4 STG.E.U8 desc[UR36][R4.64+0x58], R21 ;  /* 0x000058150400c986 */ /* 0x0003e2000c101124 */
[----:B------:R-:W-:-:S02]  /*fbb0*/  ISETP.LT.OR P3, PT, R0, 0x61, !P0 ;  /* 0x000000610000780c */ /* 0x000fc40004761670 */
[----:B------:R-:W-:Y:S01]  /*fbc0*/  @!P1 IMAD R23, R230, R17, RZ ;  /* 0x00000011e6179224 */ /* 0x000fe200078e02ff */
        /* <DEDUP_REMOVED lines=8> */
[-C--:B-1----:R-:W-:Y:S02]  /*fc50*/  @!P4 IMAD R21, R228, R17.reuse, RZ ;  /* 0x00000011e415c224 */ /* 0x082fe400078e02ff */
[-C--:B---3--:R-:W-:Y:S01]  /*fc60*/  @!P5 IMAD R13, R227, R17.reuse, RZ ;  /* 0x00000011e30dd224 */ /* 0x088fe200078e02ff */
[----:B------:R0:W-:Y:S03]  /*fc70*/  @!P3 STG.E.U8 desc[UR36][R4.64+0x60], R3 ;  /* 0x000060030400b986 */ /* 0x0001e6000c101124 */
[----:B----4-:R-:W-:Y:S01]  /*fc80*/  @!P6 IMAD R15, R226, R17, RZ ;  /* 0x00000011e20fe224 */ /* 0x010fe200078e02ff */
        /* <DEDUP_REMOVED lines=134> */
[-C--:B----4-:R-:W-:Y:S01]  /*104f0*/  @!P6 IMAD R15, R181, R17.reuse, RZ ;  /* 0x00000011b50fe224 */ /* 0x090fe200078e02ff */
[----:B------:R1:W-:Y:S03]  /*10500*/  @!P4 STG.E.U8 desc[UR36][R10.64+0xb8], R21 ;  /* 0x0000b8150a00c986 */ /* 0x0003e6000c101124 */
[----:B------:R-:W-:Y:S01]  /*10510*/  @!P1 IMAD R23, R180, R17, RZ ;  /* 0x00000011b4179224 */ /* 0x000fe200078e02ff */
[C---:B------:R-:W-:Y:S01]  /*10520*/  ISETP.LT.OR P3, PT, R0.reuse, 0xc1, !P2 ;  /* 0x000000c10000780c */ /* 0x040fe20005761670 */
[----:B------:R3:W-:Y:S01]  /*10530*/  @!P5 STG.E.U8 desc[UR36][R10.64+0xb9], R13 ;  /* 0x0000b90d0a00d986 */ /* 0x0007e2000c101124 */
[----:B------:R-:W-:-:S02]  /*10540*/  ISETP.LT.OR P4, PT, R0, 0xc2, !P2 ;  /* 0x000000c20000780c */ /* 0x000fc40005781670 */
[C---:B------:R-:W-:Y:S01]  /*10550*/  ISETP.LT.OR P5, PT, R0.reuse, 0xc9, !P0 ;  /* 0x000000c90000780c */ /* 0x040fe200047a1670 */
[----:B------:R4:W-:Y:S01]  /*10560*/  @!P6 STG.E.U8 desc[UR36][R4.64+0xc0], R15 ;  /* 0x0000c00f0400e986 */ /* 0x0009e2000c101124 */
[----:B------:R-:W-:-:S03]  /*10570*/  ISETP.LT.OR P6, PT, R0, 0xca, !P0 ;  /* 0x000000ca0000780c */ /* 0x000fc600047c1670 */
[----:B------:R-:W-:Y:S01]  /*10580*/  @!P1 STG.E.U8 desc[UR36][R4.64+0xc1], R23 ;  /* 0x0000c11704009986 */ /* 0x000fe2000c101124 */
[----:B------:R-:W-:-:S03]  /*10590*/  ISETP.LT.OR P1, PT, R0, 0xc9, !P2 ;  /* 0x000000c90000780c */ /* 0x000fc60005721670 */
[-C--:B0-----:R-:W-:Y:S02]  /*105a0*/  @!P3 IMAD R3, R179, R17.reuse, RZ ;  /* 0x00000011b303b224 */ /* 0x081fe400078e02ff */
[-C--:B-1----:R-:W-:Y:S02]  /*105b0*/  @!P4 IMAD R21, R178, R17.reuse, RZ ;  /* 0x00000011b215c224 */ /* 0x082fe400078e02ff */
[-C--:B---3--:R-:W-:Y:S02]  /*105c0*/  @!P5 IMAD R13, R177, R17.reuse, RZ ;  /* 0x00000011b10dd224 */ /* 0x088fe400078e02ff */
[-C--:B----4-:R-:W-:Y:S01]  /*105d0*/  @!P6 IMAD R15, R176, R17.reuse, RZ ;  /* 0x00000011b00fe224 */ /* 0x090fe200078e02ff */
[----:B------:R0:W-:Y:S03]  /*105e0*/  @!P3 STG.E.U8 desc[UR36][R10.64+0xc0], R3 ;  /* 0x0000c0030a00b986 */ /* 0x0001e6000c101124 */
        /* <DEDUP_REMOVED lines=36> */
[----:B------:R4:W-:Y:S04]  /*10830*/  @!P6 STG.E.U8 desc[UR36][R10.64+0xd9], R15 ;  /* 0x0000d90f0a00e986 */ /* 0x0009e8000c101124 */
[----:B------:R-:W-:Y:S01]  /*10840*/  @!P1 STG.E.U8 desc[UR36][R4.64+0xe0], R153 ;  /* 0x0000e09904009986 */ /* 0x000fe2000c101124 */
[C---:B------:R-:W-:Y:S02]  /*10850*/  ISETP.LT.OR P1, PT, R0.reuse, 0xea, !P0 ;  /* 0x000000ea0000780c */ /* 0x040fe40004721670 */
[----:B------:R-:W-:Y:S01]  /*10860*/  ISETP.LT.OR P6, PT, R0, 0xe9, !P0 ;  /* 0x000000e90000780c */ /* 0x000fe200047c1670 */
[-C--:B0-----:R-:W-:Y:S02]  /*10870*/  @!P3 IMAD R3, R164, R17.reuse, RZ ;  /* 0x00000011a403b224 */ /* 0x081fe400078e02ff */
[----:B-1----:R-:W-:-:S02]  /*10880*/  @!P4 IMAD R21, R163, R17, RZ ;  /* 0x00000011a315c224 */ /* 0x002fc400078e02ff */
[----:B---3--:R-:W-:Y:S01]  /*10890*/  @!P5 IMAD R13, R162, R17, RZ ;  /* 0x00000011a20dd224 */ /* 0x008fe200078e02ff */
[----:B------:R0:W-:Y:S01]  /*108a0*/  @!P3 STG.E.U8 desc[UR36][R4.64+0xe1], R3 ;  /* 0x0000e1030400b986 */ /* 0x0001e2000c101124 */
[----:B------:R-:W-:-:S04]  /*108b0*/  ISETP.LT.OR P3, PT, R0, 0xe9, !P2 ;  /* 0x000000e90000780c */ /* 0x000fc80005761670 */
[-C--:B------:R-:W-:Y:S01]  /*108c0*/  @!P1 IMAD R23, R160, R17.reuse, RZ ;  /* 0x00000011a0179224 */ /* 0x080fe200078e02ff */
[----:B------:R2:W-:Y:S01]  /*108d0*/  @!P4 STG.E.U8 desc[UR36][R10.64+0xe0], R21 ;  /* 0x0000e0150a00c986 */ /* 0x0005e2000c101124 */
[----:B----4-:R-:W-:Y:S01]  /*108e0*/  @!P6 IMAD R15, R161, R17, RZ ;  /* 0x00000011a10fe224 */ /* 0x010fe200078e02ff */
[C---:B------:R-:W-:Y:S02]  /*108f0*/  ISETP.LT.OR P4, PT, R0.reuse, 0xea, !P2 ;  /* 0x000000ea0000780c */ /* 0x040fe40005781670 */
[----:B------:R1:W-:Y:S01]  /*10900*/  @!P5 STG.E.U8 desc[UR36][R10.64+0xe1], R13 ;  /* 0x0000e10d0a00d986 */ /* 0x0003e2000c101124 */
[----:B------:R-:W-:-:S03]  /*10910*/  ISETP.LT.OR P5, PT, R0, 0xf1, !P0 ;  /* 0x000000f10000780c */ /* 0x000fc600047a1670 */
[----:B------:R-:W-:Y:S01]  /*10920*/  @!P1 STG.E.U8 desc[UR36][R4.64+0xe9], R23 ;  /* 0x0000e91704009986 */ /* 0x000fe2000c101124 */
[----:B------:R-:W-:-:S03]  /*10930*/  ISETP.LT.OR P1, PT, R0, 0xf2, !P0 ;  /* 0x000000f20000780c */ /* 0x000fc60004721670 */
[----:B------:R3:W-:Y:S01]  /*10940*/  @!P6 STG.E.U8 desc[UR36][R4.64+0xe8], R15 ;  /* 0x0000e80f0400e986 */ /* 0x0007e2000c101124 */
[----:B------:R-:W-:Y:S01]  /*10950*/  ISETP.LT.OR P6, PT, R0, 0xf1, !P2 ;  /* 0x000000f10000780c */ /* 0x000fe200057c1670 */
[-C--:B0-----:R-:W-:Y:S02]  /*10960*/  @!P3 IMAD R3, R159, R17.reuse, RZ ;  /* 0x000000119f03b224 */ /* 0x081fe400078e02ff */
[-C--:B--2---:R-:W-:Y:S02]  /*10970*/  @!P4 IMAD R21, R158, R17.reuse, RZ ;  /* 0x000000119e15c224 */ /* 0x084fe400078e02ff */
[-C--:B-1----:R-:W-:Y:S01]  /*10980*/  @!P5 IMAD R13, R157, R17.reuse, RZ ;  /* 0x000000119d0dd224 */ /* 0x082fe200078e02ff */
[----:B------:R0:W-:Y:S01]  /*10990*/  @!P3 STG.E.U8 desc[UR36][R10.64+0xe8], R3 ;  /* 0x0000e8030a00b986 */ /* 0x0001e2000c101124 */
[----:B------:R-:W-:Y:S02]  /*109a0*/  ISETP.LT.OR P3, PT, R0, 0xf2, !P2 ;  /* 0x000000f20000780c */ /* 0x000fe40005761670 */
[-C--:B---3--:R-:W-:Y:S01]  /*109b0*/  @!P1 IMAD R15, R156, R17.reuse, RZ ;  /* 0x000000119c0f9224 */ /* 0x088fe200078e02ff */
[----:B------:R1:W-:Y:S03]  /*109c0*/  @!P4 STG.E.U8 desc[UR36][R10.64+0xe9], R21 ;  /* 0x0000e9150a00c986 */ /* 0x0003e6000c101124 */
[----:B------:R-:W-:Y:S01]  /*109d0*/  @!P6 IMAD R23, R155, R17, RZ ;  /* 0x000000119b17e224 */ /* 0x000fe200078e02ff */
[C---:B------:R-:W-:Y:S01]  /*109e0*/  ISETP.LT.OR P4, PT, R0.reuse, 0xf9, !P0 ;  /* 0x000000f90000780c */ /* 0x040fe20004781670 */
[----:B------:R-:W-:Y:S01]  /*109f0*/  @!P1 STG.E.U8 desc[UR36][R4.64+0xf1], R15 ;  /* 0x0000f10f04009986 */ /* 0x000fe2000c101124 */
[----:B------:R-:W-:-:S02]  /*10a00*/  ISETP.LT.OR P0, PT, R0, 0xfa, !P0 ;  /* 0x000000fa0000780c */ /* 0x000fc40004701670 */
[C---:B------:R-:W-:Y:S01]  /*10a10*/  ISETP.GE.AND P1, PT, R19.reuse, 0x81, PT ;  /* 0x000000811300780c */ /* 0x040fe20003f26270 */
[----:B------:R2:W-:Y:S01]  /*10a20*/  @!P5 STG.E.U8 desc[UR36][R4.64+0xf0], R13 ;  /* 0x0000f00d0400d986 */ /* 0x0005e2000c101124 */
[C---:B------:R-:W-:Y:S02]  /*10a30*/  ISETP.LT.OR P5, PT, R0.reuse, 0xf9, !P2 ;  /* 0x000000f90000780c */ /* 0x040fe400057a1670 */
[C---:B------:R-:W-:Y:S01]  /*10a40*/  ISETP.LT.OR P2, PT, R0.reuse, 0xfa, !P2 ;  /* 0x000000fa0000780c */ /* 0x040fe20005741670 */
[----:B------:R-:W-:Y:S01]  /*10a50*/  @!P6 STG.E.U8 desc[UR36][R10.64+0xf0], R23 ;  /* 0x0000f0170a00e986 */ /* 0x000fe2000c101124 */
[----:B------:R-:W-:Y:S01]  /*10a60*/  ISETP.LT.OR P6, PT, R0, 0x1, !P1 ;  /* 0x000000010000780c */ /* 0x000fe20004fc1670 */
[-C--:B0-----:R-:W-:Y:S02]  /*10a70*/  @!P3 IMAD R3, R154, R17.reuse, RZ ;  /* 0x000000119a03b224 */ /* 0x081fe400078e02ff */
[-C--:B-1----:R-:W-:Y:S02]  /*10a80*/  @!P4 IMAD R21, R152, R17.reuse, RZ ;  /* 0x000000119815c224 */ /* 0x082fe400078e02ff */
[----:B------:R-:W-:Y:S01]  /*10a90*/  @!P0 IMAD R153, R22, R17, RZ ;  /* 0x0000001116998224 */ /* 0x000fe200078e02ff */
[----:B------:R0:W-:Y:S01]  /*10aa0*/  @!P3 STG.E.U8 desc[UR36][R10.64+0xf1], R3 ;  /* 0x0000f1030a00b986 */ /* 0x0001e2000c101124 */
[----:B------:R-:W-:-:S02]  /*10ab0*/  ISETP.GE.AND P3, PT, R19, 0x89, PT ;  /* 0x000000891300780c */ /* 0x000fc40003f66270 */
[-C--:B--2---:R-:W-:Y:S02]  /*10ac0*/  @!P5 IMAD R13, R20, R17.reuse, RZ ;  /* 0x00000011140dd224 */ /* 0x084fe400078e02ff */
[-C--:B------:R-:W-:Y:S01]  /*10ad0*/  @!P2 IMAD R15, R14, R17.reuse, RZ ;  /* 0x000000110e0fa224 */ /* 0x080fe200078e02ff */
[----:B------:R-:W-:Y:S01]  /*10ae0*/  @!P0 STG.E.U8 desc[UR36][R4.64+0xf9], R153 ;  /* 0x0000f99904008986 */ /* 0x000fe2000c101124 */
[----:B------:R-:W-:Y:S01]  /*10af0*/  @!P6 IMAD R19, R24, R17, RZ ;  /* 0x000000111813e224 */ /* 0x000fe200078e02ff */
[C---:B------:R-:W-:Y:S02]  /*10b00*/  ISETP.LT.OR P0, PT, R0.reuse, 0x2, !P1 ;  /* 0x000000020000780c */ /* 0x040fe40004f01670 */
[----:B------:R1:W-:Y:S01]  /*10b10*/  @!P4 STG.E.U8 desc[UR36][R4.64+0xf8], R21 ;  /* 0x0000f8150400c986 */ /* 0x0003e2000c101124 */
[----:B------:R-:W-:-:S03]  /*10b20*/  ISETP.LT.OR P4, PT, R0, 0x1, !P3 ;  /* 0x000000010000780c */ /* 0x000fc60005f81670 */
[----:B------:R-:W-:Y:S01]  /*10b30*/  @!P5 STG.E.U8 desc[UR36][R10.64+0xf8], R13 ;  /* 0x0000f80d0a00d986 */ /* 0x000fe2000c101124 */
[----:B------:R-:W-:-:S03]  /*10b40*/  ISETP.LT.OR P5, PT, R0, 0x2, !P3 ;  /* 0x000000020000780c */ /* 0x000fc60005fa1670 */
[----:B------:R-:W-:Y:S01]  /*10b50*/  @!P2 STG.E.U8 desc[UR36][R10.64+0xf9], R15 ;  /* 0x0000f90f0a00a986 */ /* 0x000fe2000c101124 */
[----:B------:R-:W-:-:S03]  /*10b60*/  ISETP.LT.OR P2, PT, R0, 0x9, !P1 ;  /* 0x000000090000780c */ /* 0x000fc60004f41670 */
[----:B------:R-:W-:Y:S01]  /*10b70*/  @!P6 STG.E.U8 desc[UR36][R6.64], R19 ;  /* 0x000000130600e986 */ /* 0x000fe2000c101124 */
[----:B------:R-:W-:Y:S01]  /*10b80*/  ISETP.LT.OR P6, PT, R0, 0xa, !P1 ;  /* 0x0000000a0000780c */ /* 0x000fe20004fc1670 */
[-C--:B------:R-:W-:Y:S02]  /*10b90*/  @!P0 IMAD R25, R25, R17.reuse, RZ ;  /* 0x0000001119198224 */ /* 0x080fe400078e02ff */
[-C--:B0-----:R-:W-:Y:S02]  /*10ba0*/  @!P4 IMAD R3, R26, R17.reuse, RZ ;  /* 0x000000111a03c224 */ /* 0x081fe400078e02ff */
[-C--:B------:R-:W-:Y:S01]  /*10bb0*/  @!P5 IMAD R27, R27, R17.reuse, RZ ;  /* 0x000000111b1bd224 */ /* 0x080fe200078e02ff */
[----:B------:R-:W-:Y:S03]  /*10bc0*/  @!P0 STG.E.U8 desc[UR36][R6.64+0x1], R25 ;  /* 0x0000011906008986 */ /* 0x000fe6000c101124 */
[----:B-1----:R-:W-:Y:S01]  /*10bd0*/  @!P2 IMAD R5, R28, R17, RZ ;  /* 0x000000111c05a224 */ /* 0x002fe200078e02ff */
[----:B------:R0:W-:Y:S01]  /*10be0*/  @!P4 STG.E.U8 desc[UR36][R8.64], R3 ;  /* 0x000000030800c986 */ /* 0x0001e2000c101124 */
[----:B------:R-:W-:-:S02]  /*10bf0*/  ISETP.LT.OR P0, PT, R0, 0xa, !P3 ;  /* 0x0000000a0000780c */ /* 0x000fc40005f01670 */
[----:B------:R-:W-:Y:S01]  /*10c00*/  @!P6 IMAD R29, R29, R17, RZ ;  /* 0x000000111d1de224 */ /* 0x000fe200078e02ff */
[C---:B------:R-:W-:Y:S01]  /*10c10*/  ISETP.LT.OR P4, PT, R0.reuse, 0x9, !P3 ;  /* 0x000000090000780c */ /* 0x040fe20005f81670 */
[----:B------:R-:W-:Y:S01]  /*10c20*/  @!P5 STG.E.U8 desc[UR36][R8.64+0x1], R27 ;  /* 0x0000011b0800d986 */ /* 0x000fe2000c101124 */
[----:B------:R-:W-:-:S03]  /*10c30*/  ISETP.LT.OR P5, PT, R0, 0x11, !P1 ;  /* 0x000000110000780c */ /* 0x000fc60004fa1670 */
[----:B------:R1:W-:Y:S01]  /*10c40*/  @!P2 STG.E.U8 desc[UR36][R6.64+0x8], R5 ;  /* 0x000008050600a986 */ /* 0x0003e2000c101124 */
[----:B------:R-:W-:-:S03]  /*10c50*/  ISETP.LT.OR P2, PT, R0, 0x12, !P1 ;  /* 0x000000120000780c */ /* 0x000fc60004f41670 */
[----:B------:R-:W-:Y:S01]  /*10c60*/  @!P6 STG.E.U8 desc[UR36][R6.64+0x9], R29 ;  /* 0x0000091d0600e986 */ /* 0x000fe2000c101124 */
[----:B------:R-:W-:Y:S01]  /*10c70*/  ISETP.LT.OR P6, PT, R0, 0x11, !P3 ;  /* 0x000000110000780c */ /* 0x000fe20005fc1670 */
[-C--:B------:R-:W-:Y:S02]  /*10c80*/  @!P0 IMAD R31, R31, R17.reuse, RZ ;  /* 0x000000111f1f8224 */ /* 0x080fe400078e02ff */
[-C--:B0-----:R-:W-:Y:S02]  /*10c90*/  @!P4 IMAD R3, R30, R17.reuse, RZ ;  /* 0x000000111e03c224 */ /* 0x081fe400078e02ff */
[-C--:B------:R-:W-:Y:S01]  /*10ca0*/  @!P5 IMAD R11, R32, R17.reuse, RZ ;  /* 0x00000011200bd224 */ /* 0x080fe200078e02ff */
[----:B------:R-:W-:Y:S03]  /*10cb0*/  @!P0 STG.E.U8 desc[UR36][R8.64+0x9], R31 ;  /* 0x0000091f08008986 */ /* 0x000fe6000c101124 */
[----:B------:R-:W-:Y:S01]  /*10cc0*/  @!P2 IMAD R33, R33, R17, RZ ;  /* 0x000000112121a224 */ /* 0x000fe200078e02ff */
[----:B------:R0:W-:Y:S01]  /*10cd0*/  @!P4 STG.E.U8 desc[UR36][R8.64+0x8], R3 ;  /* 0x000008030800c986 */ /* 0x0001e2000c101124 */
[----:B------:R-:W-:-:S02]  /*10ce0*/  ISETP.LT.OR P0, PT, R0, 0x12, !P3 ;  /* 0x000000120000780c */ /* 0x000fc40005f01670 */
[----:B-1----:R-:W-:Y:S01]  /*10cf0*/  @!P6 IMAD R5, R34, R17, RZ ;  /* 0x000000112205e224 */ /* 0x002fe200078e02ff */
[C---:B------:R-:W-:Y:S01]  /*10d00*/  ISETP.LT.OR P4, PT, R0.reuse, 0x19, !P1 ;  /* 0x000000190000780c */ /* 0x040fe20004f81670 */
[----:B------:R-:W-:Y:S01]  /*10d10*/  @!P5 STG.E.U8 desc[UR36][R6.64+0x10], R11 ;  /* 0x0000100b0600d986 */ /* 0x000fe2000c101124 */
[----:B------:R-:W-:-:S03]  /*10d20*/  ISETP.LT.OR P5, PT, R0, 0x1a, !P1 ;  /* 0x0000001a0000780c */ /* 0x000fc60004fa1670 */
[----:B------:R-:W-:Y:S01]  /*10d30*/  @!P2 STG.E.U8 desc[UR36][R6.64+0x11], R33 ;  /* 0x000011210600a986 */ /* 0x000fe2000c101124 */
[----:B------:R-:W-:-:S03]  /*10d40*/  ISETP.LT.OR P2, PT, R0, 0x19, !P3 ;  /* 0x000000190000780c */ /* 0x000fc60005f41670 */
[----:B------:R1:W-:Y:S01]  /*10d50*/  @!P6 STG.E.U8 desc[UR36][R8.64+0x10], R5 ;  /* 0x000010050800e986 */ /* 0x0003e2000c101124 */
[----:B------:R-:W-:Y:S01]  /*10d60*/  ISETP.LT.OR P6, PT, R0, 0x1a, !P3 ;  /* 0x0000001a0000780c */ /* 0x000fe20005fc1670 */
[-C--:B------:R-:W-:Y:S02]  /*10d70*/  @!P0 IMAD R35, R35, R17.reuse, RZ ;  /* 0x0000001123238224 */ /* 0x080fe400078e02ff */
[-C--:B0-----:R-:W-:Y:S02]  /*10d80*/  @!P4 IMAD R3, R36, R17.reuse, RZ ;  /* 0x000000112403c224 */ /* 0x081fe400078e02ff */
[-C--:B------:R-:W-:Y:S01]  /*10d90*/  @!P5 IMAD R37, R37, R17.reuse, RZ ;  /* 0x000000112525d224 */ /* 0x080fe200078e02ff */
[----:B------:R-:W-:Y:S01]  /*10da0*/  @!P0 STG.E.U8 desc[UR36][R8.64+0x11], R35 ;  /* 0x0000112308008986 */ /* 0x000fe2000c101124 */
[----:B------:R-:W-:Y:S02]  /*10db0*/  ISETP.LT.OR P0, PT, R0, 0x22, !P1 ;  /* 0x000000220000780c */ /* 0x000fe40004f01670 */
[----:B-1----:R-:W-:-:S04]  /*10dc0*/  @!P2 IMAD R5, R38, R17, RZ ;  /* 0x000000112605a224 */ /* 0x002fc800078e02ff */
[----:B------:R-:W-:Y:S01]  /*10dd0*/  @!P6 IMAD R39, R39, R17, RZ ;  /* 0x000000112727e224 */ /* 0x000fe200078e02ff */
[----:B------:R0:W-:Y:S01]  /*10de0*/  @!P4 STG.E.U8 desc[UR36][R6.64+0x18], R3 ;  /* 0x000018030600c986 */ /* 0x0001e2000c101124 */
[----:B------:R-:W-:-:S03]  /*10df0*/  ISETP.LT.OR P4, PT, R0, 0x21, !P1 ;  /* 0x000000210000780c */ /* 0x000fc60004f81670 */
        /* <DEDUP_REMOVED lines=216> */
[-C--:B0-----:R-:W-:Y:S02]  /*11b80*/  @!P4 IMAD R3, R110, R17.reuse, RZ ;  /* 0x000000116e03c224 */ /* 0x081fe400078e02ff */
[-C--:B------:R-:W-:Y:S02]  /*11b90*/  @!P0 IMAD R111, R111, R17.reuse, RZ ;  /* 0x000000116f6f8224 */ /* 0x080fe400078e02ff */
[-C--:B------:R-:W-:Y:S01]  /*11ba0*/  @!P5 IMAD R11, R112, R17.reuse, RZ ;  /* 0x00000011700bd224 */ /* 0x080fe200078e02ff */
[----:B------:R0:W-:Y:S03]  /*11bb0*/  @!P4 STG.E.U8 desc[UR36][R8.64+0xa8], R3 ;  /* 0x0000a8030800c986 */ /* 0x0001e6000c101124 */
[-C--:B------:R-:W-:Y:S01]  /*11bc0*/  @!P2 IMAD R113, R113, R17.reuse, RZ ;  /* 0x000000117171a224 */ /* 0x080fe200078e02ff */
[----:B------:R-:W-:Y:S03]  /*11bd0*/  @!P0 STG.E.U8 desc[UR36][R8.64+0xa9], R111 ;  /* 0x0000a96f08008986 */ /* 0x000fe6000c101124 */
[----:B-1----:R-:W-:Y:S01]  /*11be0*/  @!P6 IMAD R5, R114, R17, RZ ;  /* 0x000000117205e224 */ /* 0x002fe200078e02ff */
[C---:B------:R-:W-:Y:S01]  /*11bf0*/  ISETP.LT.OR P0, PT, R0.reuse, 0xb2, !P3 ;  /* 0x000000b20000780c */ /* 0x040fe20005f01670 */
[----:B------:R-:W-:Y:S01]  /*11c00*/  @!P5 STG.E.U8 desc[UR36][R6.64+0xb0], R11 ;  /* 0x0000b00b0600d986 */ /* 0x000fe2000c101124 */
[----:B------:R-:W-:-:S02]  /*11c10*/  ISETP.LT.OR P5, PT, R0, 0xba, !P1 ;  /* 0x000000ba0000780c */ /* 0x000fc40004fa1670 */
[C---:B------:R-:W-:Y:S01]  /*11c20*/  ISETP.LT.OR P4, PT, R0.reuse, 0xb9, !P1 ;  /* 0x000000b90000780c */ /* 0x040fe20004f81670 */
[----:B------:R-:W-:Y:S01]  /*11c30*/  @!P2 STG.E.U8 desc[UR36][R6.64+0xb1], R113 ;  /* 0x0000b1710600a986 */ /* 0x000fe2000c101124 */
[----:B------:R-:W-:-:S03]  /*11c40*/  ISETP.LT.OR P2, PT, R0, 0xb9, !P3 ;  /* 0x000000b90000780c */ /* 0x000fc60005f41670 */
[----:B------:R1:W-:Y:S01]  /*11c50*/  @!P6 STG.E.U8 desc[UR36][R8.64+0xb0], R5 ;  /* 0x0000b0050800e986 */ /* 0x0003e2000c101124 */
[----:B------:R-:W-:-:S03]  /*11c60*/  ISETP.LT.OR P6, PT, R0, 0xba, !P3 ;  /* 0x000000ba0000780c */ /* 0x000fc60005fc1670 */
[-C--:B------:R-:W-:Y:S02]  /*11c70*/  @!P0 IMAD R115, R115, R17.reuse, RZ ;  /* 0x0000001173738224 */ /* 0x080fe400078e02ff */
[-C--:B------:R-:W-:Y:S02]  /*11c80*/  @!P5 IMAD R117, R117, R17.reuse, RZ ;  /* 0x000000117575d224 */ /* 0x080fe400078e02ff */
[-C--:B0-----:R-:W-:Y:S01]  /*11c90*/  @!P4 IMAD R3, R116, R17.reuse, RZ ;  /* 0x000000117403c224 */ /* 0x081fe200078e02ff */
[----:B------:R-:W-:Y:S01]  /*11ca0*/  @!P0 STG.E.U8 desc[UR36][R8.64+0xb1], R115 ;  /* 0x0000b17308008986 */ /* 0x000fe2000c101124 */
[----:B------:R-:W-:Y:S01]  /*11cb0*/  ISETP.LT.OR P0, PT, R0, 0xc1, !P1 ;  /* 0x000000c10000780c */ /* 0x000fe20004f01670 */
[----:B-1----:R-:W-:-:S03]  /*11cc0*/  @!P2 IMAD R5, R118, R17, RZ ;  /* 0x000000117605a224 */ /* 0x002fc600078e02ff */
[----:B------:R-:W-:Y:S01]  /*11cd0*/  @!P6 IMAD R119, R119, R17, RZ ;  /* 0x000000117777e224 */ /* 0x000fe200078e02ff */
[----:B------:R-:W-:Y:S01]  /*11ce0*/  @!P5 STG.E.U8 desc[UR36][R6.64+0xb9], R117 ;  /* 0x0000b9750600d986 */ /* 0x000fe2000c101124 */
[----:B------:R-:W-:-:S03]  /*11cf0*/  ISETP.LT.OR P5, PT, R0, 0xc2, !P1 ;  /* 0x000000c20000780c */ /* 0x000fc60004fa1670 */
[----:B------:R0:W-:Y:S01]  /*11d00*/  @!P4 STG.E.U8 desc[UR36][R6.64+0xb8], R3 ;  /* 0x0000b8030600c986 */ /* 0x0001e2000c101124 */
[----:B------:R-:W-:-:S03]  /*11d10*/  ISETP.LT.OR P4, PT, R0, 0xc1, !P3 ;  /* 0x000000c10000780c */ /* 0x000fc60005f81670 */
[----:B------:R-:W-:Y:S01]  /*11d20*/  @!P6 STG.E.U8 desc[UR36][R8.64+0xb9], R119 ;  /* 0x0000b9770800e986 */ /* 0x000fe2000c101124 */
[----:B------:R-:W-:-:S03]  /*11d30*/  ISETP.LT.OR P6, PT, R0, 0xc2, !P3 ;  /* 0x000000c20000780c */ /* 0x000fc60005fc1670 */
[----:B------:R1:W-:Y:S01]  /*11d40*/  @!P2 STG.E.U8 desc[UR36][R8.64+0xb8], R5 ;  /* 0x0000b8050800a986 */ /* 0x0003e2000c101124 */
[----:B------:R-:W-:Y:S01]  /*11d50*/  ISETP.LT.OR P2, PT, R0, 0xc9, !P1 ;  /* 0x000000c90000780c */ /* 0x000fe20004f41670 */
[-C--:B------:R-:W-:Y:S02]  /*11d60*/  @!P0 IMAD R11, R120, R17.reuse, RZ ;  /* 0x00000011780b8224 */ /* 0x080fe400078e02ff */
[-C--:B------:R-:W-:Y:S02]  /*11d70*/  @!P5 IMAD R121, R121, R17.reuse, RZ ;  /* 0x000000117979d224 */ /* 0x080fe400078e02ff */
[-C--:B0-----:R-:W-:Y:S01]  /*11d80*/  @!P4 IMAD R3, R122, R17.reuse, RZ ;  /* 0x000000117a03c224 */ /* 0x081fe200078e02ff */
[----:B------:R0:W-:Y:S03]  /*11d90*/  @!P0 STG.E.U8 desc[UR36][R6.64+0xc0], R11 ;  /* 0x0000c00b06008986 */ /* 0x0001e6000c101124 */
[-C--:B------:R-:W-:Y:S01]  /*11da0*/  @!P6 IMAD R123, R123, R17.reuse, RZ ;  /* 0x000000117b7be224 */ /* 0x080fe200078e02ff */
[----:B------:R-:W-:Y:S01]  /*11db0*/  ISETP.LT.OR P0, PT, R0, 0xca, !P1 ;  /* 0x000000ca0000780c */ /* 0x000fe20004f01670 */
[----:B------:R-:W-:Y:S02]  /*11dc0*/  @!P5 STG.E.U8 desc[UR36][R6.64+0xc1], R121 ;  /* 0x0000c1790600d986 */ /* 0x000fe4000c101124 */
[----:B-1----:R-:W-:Y:S01]  /*11dd0*/  @!P2 IMAD R5, R124, R17, RZ ;  /* 0x000000117c05a224 */ /* 0x002fe200078e02ff */
[C---:B------:R-:W-:Y:S01]  /*11de0*/  ISETP.LT.OR P5, PT, R0.reuse, 0xc9, !P3 ;  /* 0x000000c90000780c */ /* 0x040fe20005fa1670 */
[----:B------:R1:W-:Y:S01]  /*11df0*/  @!P4 STG.E.U8 desc[UR36][R8.64+0xc0], R3 ;  /* 0x0000c0030800c986 */ /* 0x0003e2000c101124 */
        /* <DEDUP_REMOVED lines=8> */
[----:B------:R-:W-:Y:S03]  /*11e80*/  @!P0 STG.E.U8 desc[UR36][R6.64+0xc9], R125 ;  /* 0x0000c97d06008986 */ /* 0x000fe6000c101124 */
[-C--:B-1----:R-:W-:Y:S01]  /*11e90*/  @!P6 IMAD R3, R128, R17.reuse, RZ ;  /* 0x000000118003e224 */ /* 0x082fe200078e02ff */
[----:B------:R0:W-:Y:S03]  /*11ea0*/  @!P5 STG.E.U8 desc[UR36][R8.64+0xc8], R11 ;  /* 0x0000c80b0800d986 */ /* 0x0001e6000c101124 */
[----:B------:R-:W-:Y:S01]  /*11eb0*/  @!P2 IMAD R129, R129, R17, RZ ;  /* 0x000000118181a224 */ /* 0x000fe200078e02ff */
[C---:B------:R-:W-:Y:S01]  /*11ec0*/  ISETP.LT.OR P0, PT, R0.reuse, 0xd1, !P3 ;  /* 0x000000d10000780c */ /* 0x040fe20005f01670 */
[----:B------:R-:W-:Y:S01]  /*11ed0*/  @!P4 STG.E.U8 desc[UR36][R8.64+0xc9], R127 ;  /* 0x0000c97f0800c986 */ /* 0x000fe2000c101124 */
[----:B------:R-:W-:-:S02]  /*11ee0*/  ISETP.LT.OR P5, PT, R0, 0xd2, !P3 ;  /* 0x000000d20000780c */ /* 0x000fc40005fa1670 */
[C---:B------:R-:W-:Y:S01]  /*11ef0*/  ISETP.LT.OR P4, PT, R0.reuse, 0xd9, !P1 ;  /* 0x000000d90000780c */ /* 0x040fe20004f81670 */
[----:B------:R1:W-:Y:S01]  /*11f00*/  @!P6 STG.E.U8 desc[UR36][R6.64+0xd0], R3 ;  /* 0x0000d0030600e986 */ /* 0x0003e2000c101124 */
[----:B------:R-:W-:-:S03]  /*11f10*/  ISETP.LT.OR P6, PT, R0, 0xda, !P1 ;  /* 0x000000da0000780c */ /* 0x000fc60004fc1670 */
[----:B------:R-:W-:Y:S01]  /*11f20*/  @!P2 STG.E.U8 desc[UR36][R6.64+0xd1], R129 ;  /* 0x0000d1810600a986 */ /* 0x000fe2000c101124 */
[----:B------:R-:W-:-:S03]  /*11f30*/  ISETP.LT.OR P2, PT, R0, 0xd9, !P3 ;  /* 0x000000d90000780c */ /* 0x000fc60005f41670 */
[-C--:B--2---:R-:W-:Y:S02]  /*11f40*/  @!P0 IMAD R5, R130, R17.reuse, RZ ;  /* 0x0000001182058224 */ /* 0x084fe400078e02ff */
[-C--:B------:R-:W-:Y:S02]  /*11f50*/  @!P5 IMAD R131, R131, R17.reuse, RZ ;  /* 0x000000118383d224 */ /* 0x080fe400078e02ff */
[-C--:B0-----:R-:W-:Y:S02]  /*11f60*/  @!P4 IMAD R11, R132, R17.reuse, RZ ;  /* 0x00000011840bc224 */ /* 0x081fe400078e02ff */
[-C--:B------:R-:W-:Y:S01]  /*11f70*/  @!P6 IMAD R133, R133, R17.reuse, RZ ;  /* 0x000000118585e224 */ /* 0x080fe200078e02ff */
[----:B------:R0:W-:Y:S03]  /*11f80*/  @!P0 STG.E.U8 desc[UR36][R8.64+0xd0], R5 ;  /* 0x0000d00508008986 */ /* 0x0001e6000c101124 */
[----:B-1----:R-:W-:Y:S01]  /*11f90*/  @!P2 IMAD R3, R134, R17, RZ ;  /* 0x000000118603a224 */ /* 0x002fe200078e02ff */
[----:B------:R-:W-:Y:S01]  /*11fa0*/  @!P5 STG.E.U8 desc[UR36][R8.64+0xd1], R131 ;  /* 0x0000d1830800d986 */ /* 0x000fe2000c101124 */
[----:B------:R-:W-:-:S02]  /*11fb0*/  ISETP.LT.OR P0, PT, R0, 0xda, !P3 ;  /* 0x000000da0000780c */ /* 0x000fc40005f01670 */
        /* <DEDUP_REMOVED lines=14> */
[----:B------:R-:W-:Y:S01]  /*120a0*/  @!P4 STG.E.U8 desc[UR36][R6.64+0xe1], R137 ;  /* 0x0000e1890600c986 */ /* 0x000fe2000c101124 */
[----:B------:R-:W-:-:S02]  /*120b0*/  ISETP.LT.OR P0, PT, R0, 0xe9, !P1 ;  /* 0x000000e90000780c */ /* 0x000fc40004f01670 */
[C---:B------:R-:W-:Y:S01]  /*120c0*/  ISETP.LT.OR P4, PT, R0.reuse, 0xea, !P1 ;  /* 0x000000ea0000780c */ /* 0x040fe20004f81670 */
[----:B------:R1:W-:Y:S01]  /*120d0*/  @!P6 STG.E.U8 desc[UR36][R8.64+0xe0], R11 ;  /* 0x0000e00b0800e986 */ /* 0x0003e2000c101124 */
[C---:B------:R-:W-:Y:S02]  /*120e0*/  ISETP.LT.OR P6, PT, R0.reuse, 0xe9, !P3 ;  /* 0x000000e90000780c */ /* 0x040fe40005fc1670 */
[C---:B------:R-:W-:Y:S01]  /*120f0*/  ISETP.LT.OR P5, PT, R0.reuse, 0xea, !P3 ;  /* 0x000000ea0000780c */ /* 0x040fe20005fa1670 */
[----:B------:R-:W-:Y:S01]  /*12100*/  @!P2 STG.E.U8 desc[UR36][R8.64+0xe1], R139 ;  /* 0x0000e18b0800a986 */ /* 0x000fe2000c101124 */
[----:B------:R-:W-:-:S05]  /*12110*/  ISETP.LT.OR P2, PT, R0, 0xf1, !P1 ;  /* 0x000000f10000780c */ /* 0x000fca0004f41670 */
[-C--:B--2---:R-:W-:Y:S02]  /*12120*/  @!P0 IMAD R3, R140, R17.reuse, RZ ;  /* 0x000000118c038224 */ /* 0x084fe400078e02ff */
[-C--:B------:R-:W-:Y:S02]  /*12130*/  @!P4 IMAD R141, R141, R17.reuse, RZ ;  /* 0x000000118d8dc224 */ /* 0x080fe400078e02ff */
[-C--:B0-----:R-:W-:Y:S02]  /*12140*/  @!P6 IMAD R5, R142, R17.reuse, RZ ;  /* 0x000000118e05e224 */ /* 0x081fe400078e02ff */
[-C--:B------:R-:W-:Y:S02]  /*12150*/  @!P5 IMAD R143, R143, R17.reuse, RZ ;  /* 0x000000118f8fd224 */ /* 0x080fe400078e02ff */
[----:B-1----:R-:W-:Y:S01]  /*12160*/  @!P2 IMAD R11, R144, R17, RZ ;  /* 0x00000011900ba224 */ /* 0x002fe200078e02ff */
[----:B------:R0:W-:Y:S01]  /*12170*/  @!P0 STG.E.U8 desc[UR36][R6.64+0xe8], R3 ;  /* 0x0000e80306008986 */ /* 0x0001e2000c101124 */
[----:B------:R-:W-:-:S03]  /*12180*/  ISETP.LT.OR P0, PT, R0, 0xf2, !P1 ;  /* 0x000000f20000780c */ /* 0x000fc60004f01670 */
[----:B------:R-:W-:Y:S01]  /*12190*/  @!P4 STG.E.U8 desc[UR36][R6.64+0xe9], R141 ;  /* 0x0000e98d0600c986 */ /* 0x000fe2000c101124 */
[----:B------:R-:W-:-:S03]  /*121a0*/  ISETP.LT.OR P4, PT, R0, 0xf1, !P3 ;  /* 0x000000f10000780c */ /* 0x000fc60005f81670 */
[----:B------:R-:W-:Y:S01]  /*121b0*/  @!P6 STG.E.U8 desc[UR36][R8.64+0xe8], R5 ;  /* 0x0000e8050800e986 */ /* 0x000fe2000c101124 */
[----:B------:R-:W-:-:S03]  /*121c0*/  ISETP.LT.OR P6, PT, R0, 0xf2, !P3 ;  /* 0x000000f20000780c */ /* 0x000fc60005fc1670 */
[----:B------:R-:W-:Y:S01]  /*121d0*/  @!P5 STG.E.U8 desc[UR36][R8.64+0xe9], R143 ;  /* 0x0000e98f0800d986 */ /* 0x000fe2000c101124 */
[----:B------:R-:W-:-:S03]  /*121e0*/  ISETP.LT.OR P5, PT, R0, 0xf9, !P3 ;  /* 0x000000f90000780c */ /* 0x000fc60005fa1670 */
[----:B------:R1:W-:Y:S01]  /*121f0*/  @!P2 STG.E.U8 desc[UR36][R6.64+0xf0], R11 ;  /* 0x0000f00b0600a986 */ /* 0x0003e2000c101124 */
[C---:B------:R-:W-:Y:S02]  /*12200*/  ISETP.LT.OR P2, PT, R0.reuse, 0xf9, !P1 ;  /* 0x000000f90000780c */ /* 0x040fe40004f41670 */
[C---:B------:R-:W-:Y:S02]  /*12210*/  ISETP.LT.OR P1, PT, R0.reuse, 0xfa, !P1 ;  /* 0x000000fa0000780c */ /* 0x040fe40004f21670 */
[----:B------:R-:W-:Y:S01]  /*12220*/  ISETP.LT.OR P3, PT, R0, 0xfa, !P3 ;  /* 0x000000fa0000780c */ /* 0x000fe20005f61670 */
[-C--:B------:R-:W-:Y:S02]  /*12230*/  @!P0 IMAD R145, R145, R17.reuse, RZ ;  /* 0x0000001191918224 */ /* 0x080fe400078e02ff */
[-C--:B0-----:R-:W-:Y:S02]  /*12240*/  @!P4 IMAD R3, R146, R17.reuse, RZ ;  /* 0x000000119203c224 */ /* 0x081fe400078e02ff */
[----:B------:R-:W-:-:S02]  /*12250*/  @!P6 IMAD R147, R147, R17, RZ ;  /* 0x000000119393e224 */ /* 0x000fc400078e02ff */
[-C--:B-1----:R-:W-:Y:S02]  /*12260*/  @!P5 IMAD R11, R150, R17.reuse, RZ ;  /* 0x00000011960bd224 */ /* 0x082fe400078e02ff */
[-C--:B------:R-:W-:Y:S02]  /*12270*/  @!P2 IMAD R5, R148, R17.reuse, RZ ;  /* 0x000000119405a224 */ /* 0x080fe400078e02ff */
[-C--:B------:R-:W-:Y:S02]  /*12280*/  @!P1 IMAD R149, R149, R17.reuse, RZ ;  /* 0x0000001195959224 */ /* 0x080fe400078e02ff */
[----:B------:R-:W-:Y:S01]  /*12290*/  @!P3 IMAD R151, R151, R17, RZ ;  /* 0x000000119797b224 */ /* 0x000fe200078e02ff */
[----:B------:R0:W-:Y:S04]  /*122a0*/  @!P0 STG.E.U8 desc[UR36][R6.64+0xf1], R145 ;  /* 0x0000f19106008986 */ /* 0x0001e8000c101124 */
[----:B------:R0:W-:Y:S04]  /*122b0*/  @!P4 STG.E.U8 desc[UR36][R8.64+0xf0], R3 ;  /* 0x0000f0030800c986 */ /* 0x0001e8000c101124 */
[----:B------:R0:W-:Y:S04]  /*122c0*/  @!P6 STG.E.U8 desc[UR36][R8.64+0xf1], R147 ;  /* 0x0000f1930800e986 */ /* 0x0001e8000c101124 */
[----:B------:R0:W-:Y:S04]  /*122d0*/  @!P2 STG.E.U8 desc[UR36][R6.64+0xf8], R5 ;  /* 0x0000f8050600a986 */ /* 0x0001e8000c101124 */
[----:B------:R0:W-:Y:S04]  /*122e0*/  @!P1 STG.E.U8 desc[UR36][R6.64+0xf9], R149 ;  /* 0x0000f99506009986 */ /* 0x0001e8000c101124 */
[----:B------:R0:W-:Y:S04]  /*122f0*/  @!P5 STG.E.U8 desc[UR36][R8.64+0xf8], R11 ;  /* 0x0000f80b0800d986 */ /* 0x0001e8000c101124 */
[----:B------:R0:W-:Y:S02]  /*12300*/  @!P3 STG.E.U8 desc[UR36][R8.64+0xf9], R151 ;  /* 0x0000f9970800b986 */ /* 0x0001e4000c101124 */
.L_x_542:
[----:B------:R-:W-:Y:S05]  /*12310*/  BSYNC B0 ;  /* 0x0000000000007941 */ /* 0x000fea0003800000 */
.L_x_28:
[----:B0-----:R-:W2:Y:S04]  /*12320*/  LDL.LU R3, [R1+0x200] ;  /* 0x0002000001037983 */ /* 0x001ea80000300800 */
[----:B------:R-:W2:Y:S01]  /*12330*/  LDL.LU R2, [R1+0x204] ;  /* 0x0002040001027983 */ /* 0x000ea20000300800 */
[----:B------:R-:W-:Y:S01]  /*12340*/  ULDC UR4, c[0x0][0xc] ;  /* 0x0000030000047ab9 */ /* 0x000fe20000000800 */
[----:B------:R-:W-:Y:S01]  /*12350*/  ULDC UR5, c[0x0][0x10] ;  /* 0x0000040000057ab9 */ /* 0x000fe20000000800 */
[----:B------:R-:W2:Y:S01]  /*12360*/  LDC R5, c[0x0][0x14] ;  /* 0x00000500ff057b82 */ /* 0x000ea20000000800 */
[----:B------:R-:W-:Y:S01]  /*12370*/  UIMAD.WIDE.U32 UR4, UR4, UR5, URZ ;  /* 0x00000005040472a5 */ /* 0x000fe2000f8e003f */
[----:B------:R-:W-:Y:S01]  /*12380*/  PRMT R0, RZ, 0x7610, R0 ;  /* 0x00007610ff007816 */ /* 0x000fe20000000000 */
[----:B------:R-:W-:Y:S01]  /*12390*/  UMOV UR42, 0xffffffff ;  /* 0xffffffff002a7882 */ /* 0x000fe20000000000 */
[----:B------:R-:W-:-:S03]  /*123a0*/  UMOV UR43, 0xffffffff ;  /* 0xffffffff002b7882 */ /* 0x000fc60000000000 */
[----:B--2---:R-:W-:-:S04]  /*123b0*/  IMAD.WIDE.U32 R2, R5, UR4, R2 ;  /* 0x0000000405027c25 */ /* 0x004fc8000f8e0002 */
[----:B------:R-:W-:Y:S01]  /*123c0*/  IMAD R5, R5, UR5, RZ ;  /* 0x0000000505057c24 */ /* 0x000fe2000f8e02ff */
[----:B------:R-:W-:Y:S01]  /*123d0*/  ULDC.64 UR4, c[0x0][0x650] ;  /* 0x0001940000047ab9 */ /* 0x000fe20000000a00 */
[----:B-1-3--:R-:W-:Y:S01]  /*123e0*/  IMAD.MOV.U32 R6, RZ, RZ, R2 ;  /* 0x000000ffff067224 */ /* 0x00afe200078e0002 */
[----:B------:R-:W-:Y:S01]  /*123f0*/  ISETP.GE.U32.AND P0, PT, R2, UR4, PT ;  /* 0x0000000402007c0c */ /* 0x000fe2000bf06070 */
[----:B------:R-:W-:-:S05]  /*12400*/  IMAD.IADD R4, R3, 0x1, R5 ;  /* 0x0000000103047824 */ /* 0x000fca00078e0205 */
[----:B------:R0:W-:Y:S01]  /*12410*/  STL [R1+0x200], R4 ;  /* 0x0002000401007387 */ /* 0x0001e20000100800 */
[----:B------:R-:W-:-:S03]  /*12420*/  ISETP.GE.U32.AND.EX P0, PT, R4, UR5, PT, P0 ;  /* 0x0000000504007c0c */ /* 0x000fc6000bf06100 */
[----:B------:R0:W-:Y:S10]  /*12430*/  STL [R1+0x204], R6 ;  /* 0x0002040601007387 */ /* 0x0001f40000100800 */
[----:B0-----:R-:W-:Y:S05]  /*12440*/  @P0 BRA `(.L_x_543) ;  /* 0x0000000400880947 */ /* 0x001fea0003800000 */
[----:B------:R-:W0:Y:S01]  /*12450*/  S2UR UR6, SR_CTAID.X ;  /* 0x00000000000679c3 */ /* 0x000e220000002500 */
[----:B------:R-:W-:Y:S01]  /*12460*/  ULDC.64 UR12, c[0x0][0x628] ;  /* 0x00018a00000c7ab9 */ /* 0x000fe20000000a00 */
[----:B------:R-:W-:Y:S01]  /*12470*/  ULDC UR4, c[0x0][0x150] ;  /* 0x0000540000047ab9 */ /* 0x000fe20000000800 */
[----:B------:R-:W-:Y:S01]  /*12480*/  ISETP.NE.U32.AND P0, PT, RZ, UR12, PT ;  /* 0x0000000cff007c0c */ /* 0x000fe2000bf05070 */
[----:B------:R-:W-:Y:S01]  /*12490*/  ULDC UR15, c[0x0][0x630] ;  /* 0x00018c00000f7ab9 */ /* 0x000fe20000000800 */
[----:B------:R-:W-:Y:S01]  /*124a0*/  R2UR UR16, R6 ;  /* 0x00000000061072ca */ /* 0x000fe200000e0000 */
[----:B------:R-:W-:Y:S01]  /*124b0*/  ULDC UR19, c[0x0][0x154] ;  /* 0x0000550000137ab9 */ /* 0x000fe20000000800 */
[----:B------:R-:W-:Y:S01]  /*124c0*/  ISETP.NE.AND.EX P0, PT, RZ, UR13, PT, P0 ;  /* 0x0000000dff007c0c */ /* 0x000fe2000bf05300 */
[----:B------:R-:W1:Y:S01]  /*124d0*/  S2UR UR18, SR_CTAID.Y ;  /* 0x00000000001279c3 */ /* 0x000e620000002600 */
[----:B------:R-:W-:Y:S02]  /*124e0*/  R2UR UR17, R4 ;  /* 0x00000000041172ca */ /* 0x000fe400000e0000 */
[----:B------:R-:W-:-:S02]  /*124f0*/  R2UR UR10, R6 ;  /* 0x00000000060a72ca */ /* 0x000fc400000e0000 */
[----:B------:R-:W-:Y:S02]  /*12500*/  R2UR UR11, R4 ;  /* 0x00000000040b72ca */ /* 0x000fe400000e0000 */
[----:B0-----:R-:W-:-:S05]  /*12510*/  I2FP.F32.U32 R0, UR6 ;  /* 0x0000000600007c45 */ /* 0x001fca0008201000 */
[----:B------:R-:W-:-:S04]  /*12520*/  FMUL R0, R0, UR4 ;  /* 0x0000000400007c20 */ /* 0x000fc80008400000 */
[----:B------:R0:W2:Y:S01]  /*12530*/  F2I.U32.TRUNC.NTZ R2, R0 ;  /* 0x0000000000027305 */ /* 0x0000a2000020f000 */
[----:B-1----:R-:W-:Y:S05]  /*12540*/  @!P0 BRA `(.L_x_544) ;  /* 0x0000000000308947 */ /* 0x002fea0003800000 */
        /* <DEDUP_REMOVED lines=12> */
.L_x_544:
[----:B------:R-:W-:Y:S01]  /*12610*/  USHF.R.U64 UR43, UR10, UR15, UR11 ;  /* 0x0000000f0a2b7299 */ /* 0x000fe2000800120b */
[----:B0-----:R-:W-:Y:S01]  /*12620*/  I2FP.F32.U32 R0, UR18 ;  /* 0x0000001200007c45 */ /* 0x001fe20008201000 */
[----:B------:R-:W-:Y:S02]  /*12630*/  USHF.R.U32.HI UR4, URZ, UR15, UR11 ;  /* 0x0000000f3f047299 */ /* 0x000fe4000801160b */
        /* <DEDUP_REMOVED lines=8> */
[----:B------:R-:W-:Y:S01]  /*126c0*/  UIMAD.WIDE.U32 UR8, UR10, UR12, UR8 ;  /* 0x0000000c0a0872a5 */ /* 0x000fe2000f8e0008 */
[----:B--2---:R-:W-:Y:S01]  /*126d0*/  R2UR UR12, R2 ;  /* 0x00000000020c72ca */ /* 0x004fe200000e0000 */
[----:B------:R-:W-:Y:S01]  /*126e0*/  UIMAD UR10, UR10, UR13, UR4 ;  /* 0x0000000d0a0a72a4 */ /* 0x000fe2000f8e0204 */
[----:B------:R-:W-:Y:S01]  /*126f0*/  ULDC UR11, c[0x0][0x618] ;  /* 0x00018600000b7ab9 */ /* 0x000fe20000000800 */
[----:B------:R-:W-:Y:S02]  /*12700*/  ULDC UR21, c[0x0][0x658] ;  /* 0x0001960000157ab9 */ /* 0x000fe40000000800 */
[----:B------:R-:W-:Y:S01]  /*12710*/  UIADD3 UR9, UR9, UR10, URZ ;  /* 0x0000000a09097290 */ /* 0x000fe2000fffe03f */
[----:B------:R-:W-:Y:S01]  /*12720*/  UMOV UR15, 0xffffffff ;  /* 0xffffffff000f7882 */ /* 0x000fe20000000000 */
[----:B------:R-:W-:Y:S01]  /*12730*/  ULDC.64 UR4, c[0x0][0x640] ;  /* 0x0001900000047ab9 */ /* 0x000fe20000000a00 */
[----:B------:R-:W-:Y:S01]  /*12740*/  USHF.L.U32 UR15, UR15, UR21, URZ ;  /* 0x000000150f0f7299 */ /* 0x000fe2000800063f */
[----:B------:R-:W-:Y:S01]  /*12750*/  ISETP.NE.U32.AND P0, PT, RZ, UR4, PT ;  /* 0x00000004ff007c0c */ /* 0x000fe2000bf05070 */
[----:B------:R-:W-:-:S02]  /*12760*/  USHF.R.U64 UR16, UR8, UR11, UR9 ;  /* 0x0000000b08107299 */ /* 0x000fc40008001209 */
[----:B------:R-:W-:Y:S01]  /*12770*/  USHF.R.U32.HI UR8, URZ, UR11, UR9 ;  /* 0x0000000b3f087299 */ /* 0x000fe20008011609 */
[----:B0-----:R-:W-:Y:S01]  /*12780*/  R2UR UR14, R0 ;  /* 0x00000000000e72ca */ /* 0x001fe200000e0000 */
[----:B------:R-:W-:Y:S01]  /*12790*/  ULDC UR17, c[0x0][0x608] ;  /* 0x0001820000117ab9 */ /* 0x000fe20000000800 */
[----:B------:R-:W-:Y:S01]  /*127a0*/  ULOP3.LUT UR41, URZ, UR15, URZ, 0x33, !UPT ;  /* 0x0000000f3f297292 */ /* 0x000fe2000f8e333f */
[----:B------:R-:W-:Y:S01]  /*127b0*/  ISETP.NE.AND.EX P0, PT, RZ, UR5, PT, P0 ;  /* 0x00000005ff007c0c */ /* 0x000fe2000bf05300 */
[----:B------:R-:W-:Y:S02]  /*127c0*/  USHF.R.U64 UR15, UR16, UR17, UR8 ;  /* 0x00000011100f7299 */ /* 0x000fe40008001208 */
[----:B------:R-:W-:Y:S02]  /*127d0*/  USHF.R.U32.HI UR8, URZ, UR17, UR8 ;  /* 0x000000113f087299 */ /* 0x000fe40008011608 */
[----:B------:R-:W-:Y:S02]  /*127e0*/  UIADD3 UR12, -UR12, URZ, URZ ;  /* 0x0000003f0c0c7290 */ /* 0x000fe4000fffe13f */
[----:B------:R-:W-:Y:S01]  /*127f0*/  USHF.R.U64 UR17, UR15, UR21, UR8 ;  /* 0x000000150f117299 */ /* 0x000fe20008001208 */
[----:B------:R-:W-:Y:S01]  /*12800*/  UMOV UR19, 0x1 ;  /* 0x0000000100137882 */ /* 0x000fe20000000000 */
[----:B------:R-:W-:Y:S01]  /*12810*/  ULDC UR13, c[0x0][0x144] ;  /* 0x00005100000d7ab9 */ /* 0x000fe20000000800 */
[----:B------:R-:W-:Y:S01]  /*12820*/  ULDC UR7, c[0x0][0x600] ;  /* 0x0001800000077ab9 */ /* 0x000fe20000000800 */
[----:B------:R-:W-:-:S02]  /*12830*/  USHF.L.U32 UR24, UR19, UR21, URZ ;  /* 0x0000001513187299 */ /* 0x000fc4000800063f */
[----:B------:R-:W-:Y:S02]  /*12840*/  USHF.R.U32.HI UR8, URZ, UR21, UR8 ;  /* 0x000000153f087299 */ /* 0x000fe40008011608 */
[----:B------:R-:W-:Y:S02]  /*12850*/  UIMAD UR21, UR13, UR12, UR6 ;  /* 0x0000000c0d1572a4 */ /* 0x000fe4000f8e0206 */
[----:B------:R-:W-:Y:S02]  /*12860*/  UIADD3 UR20, UR7, -0x1, URZ ;  /* 0xffffffff07147890 */ /* 0x000fe4000fffe03f */
[----:B------:R-:W-:Y:S01]  /*12870*/  UIADD3 UR19, -UR14, URZ, URZ ;  /* 0x0000003f0e137290 */ /* 0x000fe2000fffe13f */
        /* <DEDUP_REMOVED lines=17> */
.L_x_545:
[----:B------:R-:W-:Y:S01]  /*12990*/  UISETP.NE.AND UP0, UPT, UR46, URZ, UPT ;  /* 0x0000003f2e00728c */ /* 0x000fe2000bf05270 */
[----:B------:R-:W-:Y:S01]  /*129a0*/  IMAD.MOV.U32 R0, RZ, RZ, 0x1 ;  /* 0x00000001ff007424 */ /* 0x000fe200078e00ff */
[----:B------:R-:W-:Y:S02]  /*129b0*/  USHF.R.U64 UR4, UR6, UR22, UR8 ;  /* 0x0000001606047299 */ /* 0x000fe40008001208 */
[----:B------:R-:W-:Y:S02]  /*129c0*/  ULOP3.LUT UR41, UR15, UR41, URZ, 0xc0, !UPT ;  /* 0x000000290f297292 */ /* 0x000fe4000f8ec03f */
[----:B------:R-:W-:Y:S02]  /*129d0*/  UIADD3 UR5, -UR4, URZ, URZ ;  /* 0x0000003f04057290 */ /* 0x000fe4000fffe13f */
[----:B------:R-:W-:Y:S02]  /*129e0*/  UIMAD UR41, UR24, UR4, UR41 ;  /* 0x00000004182972a4 */ /* 0x000fe4000f8e0229 */
[----:B------:R-:W-:-:S02]  /*129f0*/  ULOP3.LUT UR16, UR16, UR20, URZ, 0xc0, !UPT ;  /* 0x0000001410107292 */ /* 0x000fc4000f8ec03f */
[----:B------:R-:W-:Y:S02]  /*12a00*/  @UP0 UIMAD UR21, UR25, UR19, UR18 ;  /* 0x00000013191502a4 */ /* 0x000fe4000f8e0212 */
[----:B------:R-:W-:-:S03]  /*12a10*/  UIMAD UR4, UR5, UR23, UR17 ;  /* 0x00000017050472a4 */ /* 0x000fc6000f8e0211 */
[----:B------:R-:W-:Y:S01]  /*12a20*/  ULDC UR5, c[0x0][0x610] ;  /* 0x0001840000057ab9 */ /* 0x000fe20000000800 */
[----:B------:R-:W-:Y:S02]  /*12a30*/  UIMAD UR4, UR4, UR7, UR16 ;  /* 0x00000007040472a4 */ /* 0x000fe4000f8e0210 */
[----:B------:R-:W-:-:S04]  /*12a40*/  UIMAD UR41, UR41, UR5, UR21 ;  /* 0x00000005292972a4 */ /* 0x000fc8000f8e0215 */
[----:B------:R-:W-:Y:S02]  /*12a50*/  USEL UR42, UR4, UR41, !UP0 ;  /* 0x00000029042a7287 */ /* 0x000fe4000c000000 */
[----:B------:R-:W-:-:S12]  /*12a60*/  USEL UR41, UR41, UR4, !UP0 ;  /* 0x0000000429297287 */ /* 0x000fd8000c000000 */
.L_x_543:
[----:B------:R-:W-:-:S13]  /*12a70*/  LOP3.LUT P0, RZ, R0, 0xff, RZ, 0xc0, !PT ;  /* 0x000000ff00ff7812 */ /* 0x000fda000780c0ff */
[----:B------:R-:W-:Y:S05]  /*12a80*/  @P0 BRA `(.L_x_546) ;  /* 0xfffffee400a80947 */ /* 0x000fea000383ffff */
[----:B------:R-:W-:Y:S05]  /*12a90*/  EXIT ;  /* 0x000000000000794d */ /* 0x000fea0003800000 */
.L_x_3:
[----:B------:R-:W2:Y:S01]  /*12aa0*/  LDL R5, [R1+0x204] ;  /* 0x0002040001057983 */ /* 0x000ea20000100800 */
[----:B------:R-:W-:-:S03]  /*12ab0*/  ULDC.64 UR8, c[0x0][0x650] ;  /* 0x0001940000087ab9 */ /* 0x000fc60000000a00 */
[----:B------:R-:W3:Y:S01]  /*12ac0*/  LDL R4, [R1+0x200] ;  /* 0x0002000001047983 */ /* 0x000ee20000100800 */
[----:B------:R-:W-:Y:S01]  /*12ad0*/  PRMT R0, RZ, 0x7610, R0 ;  /* 0x00007610ff007816 */ /* 0x000fe20000000000 */
[----:B------:R-:W-:Y:S01]  /*12ae0*/  IMAD.MOV.U32 R2, RZ, RZ, -0x1 ;  /* 0xffffffffff027424 */ /* 0x000fe200078e00ff */
[----:B------:R-:W-:Y:S01]  /*12af0*/  MOV R3, 0xffffffff ;  /* 0xffffffff00037802 */ /* 0x000fe20000000f00 */
[----:B------:R-:W-:Y:S01]  /*12b00*/  IMAD.MOV.U32 R9, RZ, RZ, -0x1 ;  /* 0xffffffffff097424 */ /* 0x000fe200078e00ff */
[----:B--2---:R-:W-:-:S04]  /*12b10*/  ISETP.GE.U32.AND P0, PT, R5, UR8, PT ;  /* 0x0000000805007c0c */ /* 0x004fc8000bf06070 */
[----:B---3--:R-:W-:-:S13]  /*12b20*/  ISETP.GE.U32.AND.EX P0, PT, R4, UR9, PT, P0 ;  /* 0x0000000904007c0c */ /* 0x008fda000bf06100 */
[----:B------:R-:W-:Y:S05]  /*12b30*/  @P0 BRA `(.L_x_547) ;  /* 0x00000004008c0947 */ /* 0x000fea0003800000 */
[----:B------:R-:W-:Y:S01]  /*12b40*/  I2FP.F32.U32 R0, UR4 ;  /* 0x0000000400007c45 */ /* 0x000fe20008201000 */
[----:B0-----:R-:W-:Y:S01]  /*12b50*/  ULDC.64 UR16, c[0x0][0x628] ;  /* 0x00018a0000107ab9 */ /* 0x001fe20000000a00 */
        /* <DEDUP_REMOVED lines=24> */
.L_x_548:
        /* <DEDUP_REMOVED lines=24> */
[----:B------:R-:W-:Y:S01]  /*12e60*/  UMOV UR19, 0x1 ;  /* 0x0000000100137882 */ /* 0x000fe20000000000 */
[----:B------:R-:W-:Y:S01]  /*12e70*/  ULDC UR20, c[0x0][0x608] ;  /* 0x0001820000147ab9 */ /* 0x000fe20000000800 */
[----:B------:R-:W-:Y:S01]  /*12e80*/  USHF.L.U32 UR26, UR19, UR23, URZ ;  /* 0x00000017131a7299 */ /* 0x000fe2000800063f */
[----:B------:R-:W-:Y:S01]  /*12e90*/  ISETP.NE.AND.EX P0, PT, RZ, UR9, PT, P0 ;  /* 0x00000009ff007c0c */ /* 0x000fe2000bf05300 */
[----:B------:R-:W-:Y:S02]  /*12ea0*/  USHF.R.U64 UR19, UR18, UR20, UR11 ;  /* 0x0000001412137299 */ /* 0x000fe4000800120b */
[----:B------:R-:W-:Y:S02]  /*12eb0*/  USHF.R.U32.HI UR11, URZ, UR20, UR11 ;  /* 0x000000143f0b7299 */ /* 0x000fe4000801160b */
[----:B------:R-:W-:-:S02]  /*12ec0*/  UIADD3 UR15, -UR15, URZ, URZ ;  /* 0x0000003f0f0f7290 */ /* 0x000fc4000fffe13f */
[----:B------:R-:W-:Y:S01]  /*12ed0*/  USHF.R.U64 UR20, UR19, UR23, UR11 ;  /* 0x0000001713147299 */ /* 0x000fe2000800120b */
[----:B------:R-:W-:Y:S01]  /*12ee0*/  ULDC UR16, c[0x0][0x144] ;  /* 0x0000510000107ab9 */ /* 0x000fe20000000800 */
[----:B------:R-:W-:Y:S01]  /*12ef0*/  ULDC UR6, c[0x0][0x600] ;  /* 0x0001800000067ab9 */ /* 0x000fe20000000800 */
[----:B------:R-:W-:Y:S02]  /*12f00*/  USHF.R.U32.HI UR11, URZ, UR23, UR11 ;  /* 0x000000173f0b7299 */ /* 0x000fe4000801160b */
[----:B------:R-:W-:Y:S02]  /*12f10*/  UIMAD UR23, UR16, UR15, UR4 ;  /* 0x0000000f101772a4 */ /* 0x000fe4000f8e0204 */
[----:B------:R-:W-:Y:S02]  /*12f20*/  UIADD3 UR22, UR6, -0x1, URZ ;  /* 0xffffffff06167890 */ /* 0x000fe4000fffe03f */
[----:B------:R-:W-:Y:S02]  /*12f30*/  ULOP3.LUT UR27, URZ, UR13, URZ, 0x33, !UPT ;  /* 0x0000000d3f1b7292 */ /* 0x000fe4000f8e333f */
        /* <DEDUP_REMOVED lines=18> */
.L_x_549:
[----:B------:R-:W-:Y:S01]  /*13060*/  UISETP.NE.AND UP0, UPT, UR46, URZ, UPT ;  /* 0x0000003f2e00728c */ /* 0x000fe2000bf05270 */
[----:B------:R-:W-:Y:S01]  /*13070*/  IMAD.MOV.U32 R0, RZ, RZ, 0x1 ;  /* 0x00000001ff007424 */ /* 0x000fe200078e00ff */
[----:B------:R-:W-:Y:S01]  /*13080*/  USHF.R.U64 UR8, UR4, UR24, UR11 ;  /* 0x0000001804087299 */ /* 0x000fe2000800120b */
[----:B------:R-:W-:Y:S01]  /*13090*/  MOV R9, UR5 ;  /* 0x0000000500097c02 */ /* 0x000fe20008000f00 */
[----:B------:R-:W-:Y:S02]  /*130a0*/  ULOP3.LUT UR4, UR19, UR27, URZ, 0xc0, !UPT ;  /* 0x0000001b13047292 */ /* 0x000fe4000f8ec03f */
[----:B------:R-:W-:Y:S02]  /*130b0*/  ULOP3.LUT UR18, UR18, UR22, URZ, 0xc0, !UPT ;  /* 0x0000001612127292 */ /* 0x000fe4000f8ec03f */
[----:B------:R-:W-:-:S03]  /*130c0*/  UIMAD UR4, UR26, UR8, UR4 ;  /* 0x000000081a0472a4 */ /* 0x000fc6000f8e0204 */
[----:B------:R-:W-:Y:S02]  /*130d0*/  @UP0 UIMAD UR23, UR28, UR21, UR7 ;  /* 0x000000151c1702a4 */ /* 0x000fe4000f8e0207 */
[----:B------:R-:W-:-:S03]  /*130e0*/  UIADD3 UR7, -UR8, URZ, URZ ;  /* 0x0000003f08077290 */ /* 0x000fc6000fffe13f */
[----:B------:R-:W-:Y:S01]  /*130f0*/  ULDC UR8, c[0x0][0x610] ;  /* 0x0001840000087ab9 */ /* 0x000fe20000000800 */
[----:B------:R-:W-:Y:S02]  /*13100*/  UIMAD UR7, UR7, UR25, UR20 ;  /* 0x00000019070772a4 */ /* 0x000fe4000f8e0214 */
[----:B------:R-:W-:Y:S02]  /*13110*/  UIMAD UR4, UR4, UR8, UR23 ;  /* 0x00000008040472a4 */ /* 0x000fe4000f8e0217 */
[----:B------:R-:W-:-:S04]  /*13120*/  UIMAD UR7, UR7, UR6, UR18 ;  /* 0x00000006070772a4 */ /* 0x000fc8000f8e0212 */
[----:B------:R-:W-:Y:S02]  /*13130*/  USEL UR6, UR7, UR4, !UP0 ;  /* 0x0000000407067287 */ /* 0x000fe4000c000000 */
[----:B------:R-:W-:-:S04]  /*13140*/  USEL UR4, UR4, UR7, !UP0 ;  /* 0x0000000704047287 */ /* 0x000fc8000c000000 */
[----:B------:R-:W-:Y:S02]  /*13150*/  IMAD.U32 R2, RZ, RZ, UR6 ;  /* 0x00000006ff027e24 */ /* 0x000fe4000f8e00ff */
[----:B------:R-:W-:-:S07]  /*13160*/  IMAD.U32 R3, RZ, RZ, UR4 ;  /* 0x00000004ff037e24 */ /* 0x000fce000f8e00ff */
.L_x_547:
[----:B------:R-:W-:-:S08]  /*13170*/  NOP ;  /* 0x0000000000007918 */ /* 0x000fd00000000000 */
[----:B0-----:R-:W0:-:S00]  /*13180*/  USETMAXREG.DEALLOC.CTAPOOL 0x18 ;  /* 0x00000018000079c8 */ /* 0x001e0000080e0500 */
[----:B------:R-:W-:-:S13]  /*13190*/  ISETP.NE.AND P0, PT, RZ, UR10, PT ;  /* 0x0000000aff007c0c */ /* 0x000fda000bf05270 */
[----:B------:R-:W-:Y:S05]  /*131a0*/  @P0 EXIT ;  /* 0x000000000000094d */ /* 0x000fea0003800000 */
[----:B0-----:R-:W-:Y:S01]  /*131b0*/  LOP3.LUT P0, RZ, R0, 0xff, RZ, 0xc0, !PT ;  /* 0x000000ff00ff7812 */ /* 0x001fe2000780c0ff */
[----:B------:R-:W-:Y:S01]  /*131c0*/  IMAD.MOV.U32 R0, RZ, RZ, 0x1 ;  /* 0x00000001ff007424 */ /* 0x000fe200078e00ff */
[----:B------:R-:W-:-:S11]  /*131d0*/  MOV R6, RZ ;  /* 0x000000ff00067202 */ /* 0x000fd60000000f00 */
[----:B------:R-:W-:Y:S05]  /*131e0*/  @!P0 BRA `(.L_x_550) ;  /* 0x0000000c005c8947 */ /* 0x000fea0003800000 */
[----:B------:R-:W0:Y:S01]  /*131f0*/  S2R R4, SR_TID.X ;  /* 0x0000000000047919 */ /* 0x000e220000002100 */
[----:B------:R-:W-:Y:S01]  /*13200*/  ULDC UR4, c[0x0][0x28c] ;  /* 0x0000a30000047ab9 */ /* 0x000fe20000000800 */
[----:B------:R-:W-:Y:S01]  /*13210*/  ULDC UR6, c[0x0][0x658] ;  /* 0x0001960000067ab9 */ /* 0x000fe20000000800 */
[----:B------:R-:W-:Y:S01]  /*13220*/  UIADD3 UR10, UR4, 0x3f, URZ ;  /* 0x0000003f040a7890 */ /* 0x000fe2000fffe03f */
[----:B------:R-:W-:Y:S01]  /*13230*/  BSSY B0, `(.L_x_550) ;  /* 0x00000d2000007945 */ /* 0x000fe20003800000 */
[----:B------:R-:W-:Y:S01]  /*13240*/  UMOV UR7, 0xffffffff ;  /* 0xffffffff00077882 */ /* 0x000fe20000000000 */
[----:B------:R-:W-:Y:S01]  /*13250*/  ULDC UR5, c[0x0][0x600] ;  /* 0x0001800000057ab9 */ /* 0x000fe20000000800 */
[----:B------:R-:W-:Y:S01]  /*13260*/  UMOV UR9, 0x1 ;  /* 0x0000000100097882 */ /* 0x000fe20000000000 */
[----:B------:R-:W-:Y:S01]  /*13270*/  USHF.L.U32 UR7, UR7, UR6, URZ ;  /* 0x0000000607077299 */ /* 0x000fe2000800063f */
[----:B------:R-:W-:Y:S01]  /*13280*/  IMAD.MOV.U32 R8, RZ, RZ, 0x1 ;  /* 0x00000001ff087424 */ /* 0x000fe200078e00ff */
[----:B------:R-:W-:Y:S01]  /*13290*/  UIADD3 UR4, UR5, -0x1, URZ ;  /* 0xffffffff05047890 */ /* 0x000fe2000fffe03f */
[----:B------:R-:W-:Y:S01]  /*132a0*/  IMAD.MOV.U32 R0, RZ, RZ, 0x1 ;  /* 0x00000001ff007424 */ /* 0x000fe200078e00ff */
[----:B------:R-:W-:Y:S01]  /*132b0*/  USHF.R.S32.HI UR11, URZ, 0x1f, UR10 ;  /* 0x0000001f3f0b7899 */ /* 0x000fe2000801140a */
[----:B------:R-:W-:Y:S01]  /*132c0*/  MOV R6, RZ ;  /* 0x000000ff00067202 */ /* 0x000fe20000000f00 */
[----:B------:R-:W-:Y:S01]  /*132d0*/  ULDC UR8, c[0x0][0xc] ;  /* 0x0000030000087ab9 */ /* 0x000fe20000000800 */
[----:B------:R-:W-:-:S02]  /*132e0*/  USHF.L.U32 UR5, UR9, UR6, URZ ;  /* 0x0000000609057299 */ /* 0x000fc4000800063f */
[----:B------:R-:W-:Y:S01]  /*132f0*/  ULEA.HI UR11, UR11, UR10, URZ, 0x6 ;  /* 0x0000000a0b0b7291 */ /* 0x000fe2000f8f303f */
[----:B------:R-:W-:Y:S01]  /*13300*/  ULDC UR9, c[0x0][0x10] ;  /* 0x0000040000097ab9 */ /* 0x000fe20000000800 */
[----:B------:R-:W-:Y:S02]  /*13310*/  ULOP3.LUT UR6, URZ, UR7, URZ, 0x33, !UPT ;  /* 0x000000073f067292 */ /* 0x000fe4000f8e333f */
[----:B------:R-:W-:Y:S01]  /*13320*/  UIMAD.WIDE.U32 UR8, UR8, UR9, URZ ;  /* 0x00000009080872a5 */ /* 0x000fe2000f8e003f */
[----:B------:R-:W-:Y:S01]  /*13330*/  ULDC UR7, c[0x0][0x14] ;  /* 0x0000050000077ab9 */ /* 0x000fe20000000800 */
[----:B------:R-:W-:Y:S02]  /*13340*/  USHF.R.S32.HI UR18, URZ, 0x6, UR11 ;  /* 0x000000063f127899 */ /* 0x000fe4000801140b */
[----:B------:R-:W-:Y:S02]  /*13350*/  UIMAD.WIDE.U32 UR20, UR8, UR7, URZ ;  /* 0x00000007081472a5 */ /* 0x000fe4000f8e003f */
[----:B------:R-:W-:-:S02]  /*13360*/  UIMAD UR13, UR9, UR7, URZ ;  /* 0x00000007090d72a4 */ /* 0x000fc4000f8e023f */
[----:B------:R-:W-:Y:S01]  /*13370*/  ULOP3.LUT UR24, UR40, 0x2, URZ, 0xfc, !UPT ;  /* 0x0000000228187892 */ /* 0x000fe2000f8efc3f */
[C---:B0-----:R-:W-:Y:S01]  /*13380*/  LOP3.LUT P2, RZ, R4.reuse, 0x7f, RZ, 0xc0, !PT ;  /* 0x0000007f04ff7812 */ /* 0x041fe2000784c0ff */
[----:B------:R-:W-:Y:S01]  /*13390*/  UIADD3 UR13, UR21, UR13, URZ ;  /* 0x0000000d150d7290 */ /* 0x000fe2000fffe03f */
[----:B------:R-:W-:Y:S01]  /*133a0*/  LOP3.LUT P0, RZ, R4, 0x1f, RZ, 0xc0, !PT ;  /* 0x0000001f04ff7812 */ /* 0x000fe2000780c0ff */
[----:B------:R-:W-:Y:S01]  /*133b0*/  UIADD3 UR25, UR18, 0x1, URZ ;  /* 0x0000000112197890 */ /* 0x000fe2000fffe03f */
[----:B------:R-:W-:Y:S02]  /*133c0*/  ULDC.64 UR22, c[0x0][0x198] ;  /* 0x0000660000167ab9 */ /* 0x000fe40000000a00 */
[----:B------:R-:W-:-:S13]  /*133d0*/  PLOP3.LUT P0, PT, P0, P2, PT, 0x8a, 0x0 ;  /* 0x000000000000781c */ /* 0x000fda0000705172 */
.L_x_562:
[----:B------:R-:W-:-:S03]  /*133e0*/  UMOV UR7, 0xffffffff ;  /* 0xffffffff00077882 */ /* 0x000fc60000000000 */
[----:B------:R-:W-:Y:S05]  /*133f0*/  BRA.DIV UR7, `(.L_x_551) ;  /* 0x0000000e07e87947 */ /* 0x000fea000b800000 */
[----:B------:R-:W-:-:S13]  /*13400*/  ELECT P6, URZ, PT ;  /* 0x00000000003f782f */ /* 0x000fda00038c0000 */
.L_x_574:
[----:B------:R-:W0:Y:S01]  /*13410*/  LDC R4, c[0x0][0x28c] ;  /* 0x0000a300ff047b82 */ /* 0x000e220000000800 */
[----:B------:R-:W-:Y:S01]  /*13420*/  BSSY B1, `(.L_x_552) ;  /* 0x0000035000017945 */ /* 0x000fe20003800000 */
[----:B0-----:R-:W-:-:S13]  /*13430*/  ISETP.LT.OR P6, PT, R4, 0x1, !P6 ;  /* 0x000000010400780c */ /* 0x001fda00077c1670 */
[----:B------:R-:W-:Y:S05]  /*13440*/  @P6 BRA `(.L_x_553) ;  /* 0x0000000000c86947 */ /* 0x000fea0003800000 */
[----:B------:R-:W-:Y:S01]  /*13450*/  IMAD.SHL.U32 R11, R3, 0x100, RZ ;  /* 0x00000100030b7824 */ /* 0x000fe200078e00ff */
[----:B------:R-:W-:Y:S01]  /*13460*/  MOV R12, RZ ;  /* 0x000000ff000c7202 */ /* 0x000fe20000000f00 */
[----:B------:R-:W-:Y:S01]  /*13470*/  IMAD.SHL.U32 R2, R2, 0x100, RZ ;  /* 0x0000010002027824 */ /* 0x000fe200078e00ff */
[----:B------:R-:W-:Y:S01]  /*13480*/  MOV R4, R6 ;  /* 0x0000000600047202 */ /* 0x000fe20000000f00 */
[----:B------:R-:W-:Y:S02]  /*13490*/  IMAD.U32 R14, RZ, RZ, UR25 ;  /* 0x00000019ff0e7e24 */ /* 0x000fe4000f8e00ff */
[----:B------:R-:W-:-:S07]  /*134a0*/  IMAD.MOV.U32 R3, RZ, RZ, R0 ;  /* 0x000000ffff037224 */ /* 0x000fce00078e0000 */
.L_x_557:
[----:B------:R-:W0:Y:S01]  /*134b0*/  S2R R10, SR_CgaCtaId ;  /* 0x00000000000a7919 */ /* 0x000e220000008800 */
[----:B------:R-:W-:Y:S01]  /*134c0*/  MOV R5, 0x400 ;  /* 0x0000040000057802 */ /* 0x000fe20000000f00 */
[----:B------:R-:W1:Y:S03]  /*134d0*/  @!P2 LDC R7, c[0x0][0x500] ;  /* 0x00014000ff07ab82 */ /* 0x000e660000000800 */
[----:B0-----:R-:W-:Y:S02]  /*134e0*/  LEA R13, R10, R5, 0x18 ;  /* 0x000000050a0d7211 */ /* 0x001fe400078ec0ff */
[----:B------:R-:W-:-:S03]  /*134f0*/  SHF.L.U32 R5, R3, 0x1f, RZ ;  /* 0x0000001f03057819 */ /* 0x000fc600000006ff */
[----:B------:R-:W-:-:S04]  /*13500*/  IMAD R10, R4, 0x8, R13 ;  /* 0x00000008040a7824 */ /* 0x000fc800078e020d */
[----:B------:R-:W0:Y:S02]  /*13510*/  SYNCS.PHASECHK.TRANS64.TRYWAIT P1, [R10+URZ+0x28], R5 ;  /* 0x000028050a0075a7 */ /* 0x000e24000802017f */
[----:B01----:R-:W-:Y:S05]  /*13520*/  @!P1 BRA `(.L_x_554) ;  /* 0x0000000c00bc9947 */ /* 0x003fea0003800000 */
.L_x_575:
[----:B------:R-:W-:Y:S01]  /*13530*/  UPRMT UR7, UR24, 0x9910, URZ ;  /* 0x0000991018077896 */ /* 0x000fe2000800003f */
[----:B------:R1:W-:Y:S03]  /*13540*/  @!P2 SYNCS.ARRIVE.TRANS64 RZ, [R10+URZ], R7 ;  /* 0x000000070affa9a7 */ /* 0x0003e6000800003f */
[----:B------:R-:W-:-:S06]  /*13550*/  UISETP.NE.AND UP0, UPT, UR7, 0x2, UPT ;  /* 0x000000020700788c */ /* 0x000fcc000bf05270 */
[----:B------:R-:W-:-:S13]  /*13560*/  PLOP3.LUT P1, PT, PT, PT, UP0, 0x80, 0x0 ;  /* 0x000000000000781c */ /* 0x000fda0003f2f008 */
[----:B-1----:R-:W-:Y:S05]  /*13570*/  @P1 BRA `(.L_x_555) ;  /* 0x0000000000041947 */ /* 0x002fea0003800000 */
[----:B------:R-:W-:Y:S01]  /*13580*/  BPT.TRAP 0x1 ;  /* 0x000000040000795c */ /* 0x000fe20000300000 */
.L_x_555:
[----:B------:R-:W-:Y:S05]  /*13590*/  @P0 BRA `(.L_x_556) ;  /* 0x0000000000040947 */ /* 0x000fea0003800000 */
[----:B------:R-:W-:Y:S01]  /*135a0*/  BPT.TRAP 0x1 ;  /* 0x000000040000795c */ /* 0x000fe20000300000 */
.L_x_556:
[----:B------:R-:W-:Y:S01]  /*135b0*/  IMAD R13, R4, 0x4000, R13 ;  /* 0x00004000040d7824 */ /* 0x000fe200078e020d */
[----:B------:R-:W-:Y:S01]  /*135c0*/  R2UR UR9, R10 ;  /* 0x000000000a0972ca */ /* 0x000fe200000e0000 */
[----:B------:R-:W-:Y:S01]  /*135d0*/  VIADD R14, R14, 0xffffffff ;  /* 0xffffffff0e0e7836 */ /* 0x000fe20000000000 */
[----:B------:R-:W-:Y:S01]  /*135e0*/  UIADD3 UR14, UP0, UR22, 0xf0, URZ ;  /* 0x000000f0160e7890 */ /* 0x000fe2000ff1e03f */
[----:B------:R-:W-:Y:S01]  /*135f0*/  R2UR UR11, R11 ;  /* 0x000000000b0b72ca */ /* 0x000fe200000e0000 */
[----:B------:R-:W-:Y:S01]  /*13600*/  UIADD3 UR26, UP1, UR22, 0x1f0, URZ ;  /* 0x000001f0161a7890 */ /* 0x000fe2000ff3e03f */
[----:B------:R-:W-:Y:S01]  /*13610*/  R2UR UR7, R13 ;  /* 0x000000000d0772ca */ /* 0x000fe200000e0000 */
[----:B------:R-:W-:Y:S01]  /*13620*/  UIADD3.X UR15, URZ, UR23, URZ, UP0, !UPT ;  /* 0x000000173f0f7290 */ /* 0x000fe200087fe43f */
[----:B------:R-:W-:Y:S01]  /*13630*/  R2UR UR10, R12 ;  /* 0x000000000c0a72ca */ /* 0x000fe200000e0000 */
[----:B------:R-:W-:Y:S01]  /*13640*/  UIADD3.X UR27, URZ, UR23, URZ, UP1, !UPT ;  /* 0x000000173f1b7290 */ /* 0x000fe20008ffe43f */
[----:B------:R-:W-:Y:S01]  /*13650*/  R2UR UR12, R9 ;  /* 0x00000000090c72ca */ /* 0x000fe200000e0000 */
[----:B------:R-:W-:Y:S01]  /*13660*/  UMOV UR16, 0x0 ;  /* 0x0000000000107882 */ /* 0x000fe20000000000 */
[----:B------:R-:W-:Y:S01]  /*13670*/  R2UR UR19, R2 ;  /* 0x00000000021372ca */ /* 0x000fe200000e0000 */
[----:B------:R-:W-:Y:S01]  /*13680*/  UMOV UR17, 0x10000000 ;  /* 0x1000000000117882 */ /* 0x000fe20000000000 */
[----:B------:R-:W-:Y:S01]  /*13690*/  ISETP.GT.AND P3, PT, R14, 0x1, PT ;  /* 0x000000010e00780c */ /* 0x000fe20003f64270 */
[----:B------:R-:W-:Y:S01]  /*136a0*/  VIADD R12, R12, 0x40 ;  /* 0x000000400c0c7836 */ /* 0x000fe20000000000 */
[----:B------:R-:W-:-:S03]  /*136b0*/  IADD3 R4, R4, 0x1, RZ ;  /* 0x0000000104047810 */ /* 0x000fc60007ffe0ff */
[----:B------:R-:W-:Y:S01]  /*136c0*/  UIADD3 UR8, UR7, 0x100, URZ ;  /* 0x0000010007087890 */ /* 0x000fe2000fffe03f */
[----:B------:R-:W-:Y:S01]  /*136d0*/  ISETP.NE.AND P1, PT, R4, 0x5, PT ;  /* 0x000000050400780c */ /* 0x000fe20003f25270 */
[----:B------:R-:W-:-:S03]  /*136e0*/  UIADD3 UR7, UR7, 0x14100, URZ ;  /* 0x0001410007077890 */ /* 0x000fc6000fffe03f */
[----:B0-----:R-:W-:Y:S02]  /*136f0*/  SEL R10, RZ, 0x1, P1 ;  /* 0x00000001ff0a7807 */ /* 0x001fe40000800000 */
[----:B------:R-:W-:Y:S02]  /*13700*/  SEL R4, R4, RZ, P1 ;  /* 0x000000ff04047207 */ /* 0x000fe40000800000 */
[----:B------:R0:W-:Y:S01]  /*13710*/  UTMALDG.3D [UR8], [UR14], desc[UR16] ;  /* 0x000010080e0075b4 */ /* 0x0001e20008011000 */
[----:B------:R-:W-:Y:S01]  /*13720*/  LOP3.LUT R3, R3, R10, RZ, 0x3c, !PT ;  /* 0x0000000a03037212 */ /* 0x000fe200078e3cff */
[----:B0-----:R-:W-:Y:S01]  /*13730*/  UMOV UR8, UR7 ;  /* 0x0000000700087c82 */ /* 0x001fe20008000000 */
[----:B------:R-:W-:Y:S02]  /*13740*/  UMOV UR11, UR19 ;  /* 0x00000013000b7c82 */ /* 0x000fe40008000000 */
[----:B------:R0:W-:Y:S02]  /*13750*/  UTMALDG.3D [UR8], [UR26], desc[UR16] ;  /* 0x000010081a0075b4 */ /* 0x0001e40008011000 */
[----:B0-----:R-:W-:Y:S05]  /*13760*/  @P3 BRA `(.L_x_557) ;  /* 0xfffffffc00503947 */ /* 0x001fea000383ffff */
.L_x_553:
[----:B------:R-:W-:Y:S05]  /*13770*/  BSYNC B1 ;  /* 0x0000000000017941 */ /* 0x000fea0003800000 */
.L_x_552:
[----:B------:R-:W2:Y:S01]  /*13780*/  LDL.LU R15, [R1+0x200] ;  /* 0x00020000010f7983 */ /* 0x000ea20000300800 */
[----:B------:R-:W-:Y:S01]  /*13790*/  LOP3.LUT P1, RZ, R8, 0xff, RZ, 0xc0, !PT ;  /* 0x000000ff08ff7812 */ /* 0x000fe2000782c0ff */
[----:B------:R-:W-:Y:S02]  /*137a0*/  ULDC.64 UR8, c[0x0][0x650] ;  /* 0x0001940000087ab9 */ /* 0x000fe40000000a00 */
[----:B------:R-:W3:Y:S01]  /*137b0*/  LDL.LU R13, [R1+0x204] ;  /* 0x00020400010d7983 */ /* 0x000ee20000300800 */
[----:B------:R-:W-:Y:S01]  /*137c0*/  IADD3 R6, R6, UR18, RZ ;  /* 0x0000001206067c10 */ /* 0x000fe2000fffe0ff */
[----:B------:R-:W-:Y:S01]  /*137d0*/  UISETP.GE.U32.AND UP0, UPT, UR18, 0x5, UPT ;  /* 0x000000051200788c */ /* 0x000fe2000bf06070 */
[----:B------:R-:W-:Y:S01]  /*137e0*/  BSSY B1, `(.L_x_558) ;  /* 0x0000074000017945 */ /* 0x000fe20003800000 */
[----:B------:R-:W-:Y:S01]  /*137f0*/  IMAD.MOV.U32 R9, RZ, RZ, -0x1 ;  /* 0xffffffffff097424 */ /* 0x000fe200078e00ff */
[----:B------:R-:W-:Y:S02]  /*13800*/  PRMT R4, RZ, 0x7610, R4 ;  /* 0x00007610ff047816 */ /* 0x000fe40000000004 */
[----:B------:R-:W-:-:S02]  /*13810*/  PRMT R8, RZ, 0x7610, R8 ;  /* 0x00007610ff087816 */ /* 0x000fc40000000008 */
[----:B------:R-:W-:Y:S01]  /*13820*/  PLOP3.LUT P3, PT, PT, PT, UP0, 0x80, 0x0 ;  /* 0x000000000000781c */ /* 0x000fe20003f6f008 */
[----:B------:R-:W0:Y:S01]  /*13830*/  @P1 S2R R3, SR_CgaCtaId ;  /* 0x0000000000031919 */ /* 0x000e220000008800 */
[----:B------:R-:W-:-:S04]  /*13840*/  @P1 MOV R2, 0x400 ;  /* 0x0000040000021802 */ /* 0x000fc80000000f00 */
[----:B0-----:R-:W-:-:S04]  /*13850*/  @P1 LEA R2, R3, R2, 0x18 ;  /* 0x0000000203021211 */ /* 0x001fc800078ec0ff */
[----:B------:R0:W-:Y:S01]  /*13860*/  @P1 SYNCS.ARRIVE.TRANS64.A1T0 RZ, [R2+URZ+0x68], RZ ;  /* 0x000068ff02ff19a7 */ /* 0x0001e2000810003f */
[----:B------:R-:W-:Y:S01]  /*13870*/  ISETP.GT.U32.AND P1, PT, R6, 0x4, PT ;  /* 0x000000040600780c */ /* 0x000fe20003f24070 */
[----:B0-----:R-:W-:-:S05]  /*13880*/  IMAD.U32 R2, RZ, RZ, UR18 ;  /* 0x00000012ff027e24 */ /* 0x001fca000f8e00ff */
[----:B------:R-:W-:Y:S01]  /*13890*/  ISETP.LT.U32.AND P1, PT, R2, 0x5, P1 ;  /* 0x000000050200780c */ /* 0x000fe20000f21070 */
[----:B------:R-:W-:Y:S01]  /*138a0*/  IMAD.WIDE.U32 R2, R6, -0x33333333, RZ ;  /* 0xcccccccd06027825 */ /* 0x000fe200078e00ff */
[----:B------:R-:W-:-:S04]  /*138b0*/  MOV R2, 0xffffffff ;  /* 0xffffffff00027802 */ /* 0x000fc80000000f00 */
[----:B------:R-:W-:Y:S02]  /*138c0*/  SHF.R.U32.HI R5, RZ, 0x2, R3 ;  /* 0x00000002ff057819 */ /* 0x000fe40000011603 */
[----:B------:R-:W-:-:S03]  /*138d0*/  SEL R3, RZ, 0x1, !P1 ;  /* 0x00000001ff037807 */ /* 0x000fc60004800000 */
[----:B------:R-:W-:Y:S01]  /*138e0*/  IMAD R6, R5, -0x5, R6 ;  /* 0xfffffffb05067824 */ /* 0x000fe200078e0206 */
[----:B------:R-:W-:Y:S01]  /*138f0*/  LOP3.LUT R0, R0, R3, RZ, 0x3c, !PT ;  /* 0x0000000300007212 */ /* 0x000fe200078e3cff */
[----:B------:R-:W-:-:S03]  /*13900*/  IMAD.MOV.U32 R3, RZ, RZ, -0x1 ;  /* 0xffffffffff037424 */ /* 0x000fc600078e00ff */
[----:B------:R-:W-:Y:S02]  /*13910*/  @P3 LOP3.LUT R0, R0, 0x1, R5, 0x78, !PT ;  /* 0x0000000100003812 */ /* 0x000fe400078e7805 */
[----:B---3--:R-:W-:-:S04]  /*13920*/  IADD3 R13, P1, R13, UR20, RZ ;  /* 0x000000140d0d7c10 */ /* 0x008fc8000ff3e0ff */
[----:B--2---:R-:W-:Y:S01]  /*13930*/  IADD3.X R15, R15, UR13, RZ, P1, !PT ;  /* 0x0000000d0f0f7c10 */ /* 0x004fe20008ffe4ff */
[----:B------:R0:W-:Y:S01]  /*13940*/  STL [R1+0x204], R13 ;  /* 0x0002040d01007387 */ /* 0x0001e20000100800 */
[----:B------:R-:W-:-:S03]  /*13950*/  ISETP.GE.U32.AND P1, PT, R13, UR8, PT ;  /* 0x000000080d007c0c */ /* 0x000fc6000bf26070 */
[----:B------:R0:W-:Y:S01]  /*13960*/  STL [R1+0x200], R15 ;  /* 0x0002000f01007387 */ /* 0x0001e20000100800 */
[----:B------:R-:W-:-:S13]  /*13970*/  ISETP.GE.U32.AND.EX P1, PT, R15, UR9, PT, P1 ;  /* 0x000000090f007c0c */ /* 0x000fda000bf26110 */
[----:B0-----:R-:W-:Y:S05]  /*13980*/  @P1 BRA `(.L_x_559) ;  /* 0x0000000400641947 */ /* 0x001fea0003800000 */
[----:B------:R-:W0:Y:S01]  /*13990*/  S2R R7, SR_CTAID.X ;  /* 0x0000000000077919 */ /* 0x000e220000002500 */
[----:B------:R-:W-:Y:S01]  /*139a0*/  ULDC UR7, c[0x0][0x150] ;  /* 0x0000540000077ab9 */ /* 0x000fe20000000800 */
[----:B------:R-:W1:Y:S01]  /*139b0*/  LDC R4, c[0x0][0x144] ;  /* 0x00005100ff047b82 */ /* 0x000e620000000800 */
[----:B------:R-:W-:Y:S01]  /*139c0*/  UISETP.NE.AND UP0, UPT, UR46, URZ, UPT ;  /* 0x0000003f2e00728c */ /* 0x000fe2000bf05270 */
[----:B------:R-:W2:Y:S01]  /*139d0*/  S2R R5, SR_CTAID.Y ;  /* 0x0000000000057919 */ /* 0x000ea20000002600 */
[----:B------:R-:W-:Y:S01]  /*139e0*/  ULDC.64 UR8, c[0x0][0x628] ;  /* 0x00018a0000087ab9 */ /* 0x000fe20000000a00 */
[----:B------:R-:W-:-:S03]  /*139f0*/  ULDC UR10, c[0x0][0x630] ;  /* 0x00018c00000a7ab9 */ /* 0x000fc60000000800 */
[----:B------:R-:W-:Y:S01]  /*13a00*/  PLOP3.LUT P1, PT, PT, PT, UP0, 0x80, 0x0 ;  /* 0x000000000000781c */ /* 0x000fe20003f2f008 */
[----:B------:R-:W3:Y:S01]  /*13a10*/  LDC R10, c[0x0][0x148] ;  /* 0x00005200ff0a7b82 */ /* 0x000ee20000000800 */
[----:B0-----:R-:W-:Y:S02]  /*13a20*/  I2FP.F32.U32 R2, R7 ;  /* 0x0000000700027245 */ /* 0x001fe40000201000 */
[----:B--2---:R-:W-:-:S03]  /*13a30*/  I2FP.F32.U32 R3, R5 ;  /* 0x0000000500037245 */ /* 0x004fc60000201000 */
[----:B------:R-:W-:Y:S01]  /*13a40*/  FMUL R2, R2, UR7 ;  /* 0x0000000702027c20 */ /* 0x000fe20008400000 */
[----:B------:R-:W-:Y:S02]  /*13a50*/  ULDC UR7, c[0x0][0x154] ;  /* 0x0000550000077ab9 */ /* 0x000fe40000000800 */
[----:B------:R-:W-:-:S03]  /*13a60*/  FMUL R9, R3, UR7 ;  /* 0x0000000703097c20 */ /* 0x000fc60008400000 */
[----:B------:R-:W0:Y:S08]  /*13a70*/  F2I.U32.TRUNC.NTZ R2, R2 ;  /* 0x0000000200027305 */ /* 0x000e30000020f000 */
[----:B------:R-:W2:Y:S01]  /*13a80*/  F2I.U32.TRUNC.NTZ R9, R9 ;  /* 0x0000000900097305 */ /* 0x000ea2000020f000 */
[----:B0-----:R-:W-:Y:S02]  /*13a90*/  IMAD.MOV R3, RZ, RZ, -R2 ;  /* 0x000000ffff037224 */ /* 0x001fe400078e0a02 */
[----:B------:R-:W-:-:S02]  /*13aa0*/  IMAD.MOV.U32 R2, RZ, RZ, R13 ;  /* 0x000000ffff027224 */ /* 0x000fc400078e000d */
[----:B-1----:R-:W-:Y:S01]  /*13ab0*/  IMAD R7, R4, R3, R7 ;  /* 0x0000000304077224 */ /* 0x002fe200078e0207 */
[----:B--2---:R-:W-:-:S05]  /*13ac0*/  IADD3 R3, -R9, RZ, RZ ;  /* 0x000000ff09037210 */ /* 0x004fca0007ffe1ff */
[----:B---3--:R-:W-:Y:S01]  /*13ad0*/  @P1 IMAD R7, R10, R3, R5 ;  /* 0x000000030a071224 */ /* 0x008fe200078e0205 */
[----:B------:R-:W-:Y:S01]  /*13ae0*/  ISETP.NE.U32.AND P1, PT, RZ, UR8, PT ;  /* 0x00000008ff007c0c */ /* 0x000fe2000bf25070 */
[----:B------:R-:W-:-:S03]  /*13af0*/  IMAD.MOV.U32 R3, RZ, RZ, R15 ;  /* 0x000000ffff037224 */ /* 0x000fc600078e000f */
[----:B------:R-:W-:-:S13]  /*13b00*/  ISETP.NE.AND.EX P1, PT, RZ, UR9, PT, P1 ;  /* 0x00000009ff007c0c */ /* 0x000fda000bf25310 */
[----:B------:R-:W-:Y:S05]  /*13b10*/  @!P1 BRA `(.L_x_560) ;  /* 0x0000000000289947 */ /* 0x000fea0003800000 */
[----:B------:R-:W-:Y:S02]  /*13b20*/  ULDC UR7, c[0x0][0x634] ;  /* 0x00018d0000077ab9 */ /* 0x000fe40000000800 */
[----:B------:R-:W-:-:S04]  /*13b30*/  IADD3 R3, P1, R13, UR7, RZ ;  /* 0x000000070d037c10 */ /* 0x000fc8000ff3e0ff */
[----:B------:R-:W-:-:S05]  /*13b40*/  IADD3.X R9, RZ, R15, RZ, P1, !PT ;  /* 0x0000000fff097210 */ /* 0x000fca0000ffe4ff */
[----:B------:R-:W-:-:S04]  /*13b50*/  IMAD.WIDE.U32 R4, R9, UR8, RZ ;  /* 0x0000000809047c25 */ /* 0x000fc8000f8e00ff */
[----:B------:R-:W-:-:S04]  /*13b60*/  IMAD.WIDE.U32 R4, P1, R3, UR9, R4 ;  /* 0x0000000903047c25 */ /* 0x000fc8000f820004 */
[----:B------:R-:W-:-:S04]  /*13b70*/  IMAD.WIDE.U32 R2, R3, UR8, RZ ;  /* 0x0000000803027c25 */ /* 0x000fc8000f8e00ff */
[----:B------:R-:W-:Y:S01]  /*13b80*/  IMAD.MOV.U32 R2, RZ, RZ, R5 ;  /* 0x000000ffff027224 */ /* 0x000fe200078e0005 */
[----:B------:R-:W-:Y:S01]  /*13b90*/  IADD3 RZ, P3, R3, R4, RZ ;  /* 0x0000000403ff7210 */ /* 0x000fe20007f7e0ff */
[----:B------:R-:W-:-:S04]  /*13ba0*/  IMAD.X R3, RZ, RZ, RZ, P1 ;  /* 0x000000ffff037224 */ /* 0x000fc800008e06ff */
[----:B------:R-:W-:-:S08]  /*13bb0*/  IMAD.WIDE.U32.X R2, R9, UR9, R2, P3 ;  /* 0x0000000909027c25 */ /* 0x000fd000098e0402 */
.L_x_560:
[--C-:B------:R-:W-:Y:S01]  /*13bc0*/  SHF.R.U64 R9, R2, UR10, R3.reuse ;  /* 0x0000000a02097c19 */ /* 0x100fe20008001203 */
[----:B------:R-:W-:Y:S01]  /*13bd0*/  ULDC.64 UR8, c[0x0][0x620] ;  /* 0x0001880000087ab9 */ /* 0x000fe20000000a00 */
[----:B------:R-:W-:Y:S01]  /*13be0*/  SHF.R.U32.HI R2, RZ, UR10, R3 ;  /* 0x0000000aff027c19 */ /* 0x000fe20008011603 */
[----:B------:R-:W-:Y:S01]  /*13bf0*/  IMAD.MOV.U32 R3, RZ, RZ, R15 ;  /* 0x000000ffff037224 */ /* 0x000fe200078e000f */
[----:B------:R-:W-:Y:S01]  /*13c00*/  IADD3 R11, P1, RZ, -R9, RZ ;  /* 0x80000009ff0b7210 */ /* 0x000fe20007f3e0ff */
[----:B------:R-:W-:-:S03]  /*13c10*/  ULDC UR7, c[0x0][0x618] ;  /* 0x0001860000077ab9 */ /* 0x000fc60000000800 */
[----:B------:R-:W-:-:S05]  /*13c20*/  IADD3.X R2, RZ, ~R2, RZ, P1, !PT ;  /* 0x80000002ff027210 */ /* 0x000fca0000ffe4ff */
[----:B------:R-:W-:-:S04]  /*13c30*/  IMAD R2, R2, UR8, RZ ;  /* 0x0000000802027c24 */ /* 0x000fc8000f8e02ff */
[----:B------:R-:W-:Y:S02]  /*13c40*/  IMAD R5, R11, UR9, R2 ;  /* 0x000000090b057c24 */ /* 0x000fe4000f8e0202 */
[----:B------:R-:W-:-:S04]  /*13c50*/  IMAD.MOV.U32 R2, RZ, RZ, R13 ;  /* 0x000000ffff027224 */ /* 0x000fc800078e000d */
[----:B------:R-:W-:Y:S01]  /*13c60*/  IMAD.WIDE.U32 R2, R11, UR8, R2 ;  /* 0x000000080b027c25 */ /* 0x000fe2000f8e0002 */
[----:B------:R-:W-:Y:S02]  /*13c70*/  ULDC.64 UR8, c[0x0][0x640] ;  /* 0x0001900000087ab9 */ /* 0x000fe40000000a00 */
[----:B------:R-:W-:Y:S02]  /*13c80*/  ISETP.NE.U32.AND P1, PT, RZ, UR8, PT ;  /* 0x00000008ff007c0c */ /* 0x000fe4000bf25070 */
[----:B------:R-:W-:Y:S02]  /*13c90*/  IADD3 R3, R3, R5, RZ ;  /* 0x0000000503037210 */ /* 0x000fe40007ffe0ff */
[----:B------:R-:W-:Y:S02]  /*13ca0*/  ISETP.NE.AND.EX P1, PT, RZ, UR9, PT, P1 ;  /* 0x00000009ff007c0c */ /* 0x000fe4000bf25310 */
[--C-:B------:R-:W-:Y:S02]  /*13cb0*/  SHF.R.U64 R10, R2, UR7, R3.reuse ;  /* 0x00000007020a7c19 */ /* 0x100fe40008001203 */
[----:B------:R-:W-:Y:S01]  /*13cc0*/  SHF.R.U32.HI R3, RZ, UR7, R3 ;  /* 0x00000007ff037c19 */ /* 0x000fe20008011603 */
[----:B------:R-:W-:-:S03]  /*13cd0*/  ULDC UR7, c[0x0][0x608] ;  /* 0x0001820000077ab9 */ /* 0x000fc60000000800 */
[--C-:B------:R-:W-:Y:S02]  /*13ce0*/  SHF.R.U64 R12, R10, UR7, R3.reuse ;  /* 0x000000070a0c7c19 */ /* 0x100fe40008001203 */
[----:B------:R-:W-:Y:S01]  /*13cf0*/  SHF.R.U32.HI R3, RZ, UR7, R3 ;  /* 0x00000007ff037c19 */ /* 0x000fe20008011603 */
[----:B------:R-:W-:-:S03]  /*13d00*/  ULDC UR7, c[0x0][0x658] ;  /* 0x0001960000077ab9 */ /* 0x000fc60000000800 */
[--C-:B------:R-:W-:Y:S02]  /*13d10*/  SHF.R.U64 R11, R12, UR7, R3.reuse ;  /* 0x000000070c0b7c19 */ /* 0x100fe40008001203 */
[----:B------:R-:W-:-:S03]  /*13d20*/  SHF.R.U32.HI R13, RZ, UR7, R3 ;  /* 0x00000007ff0d7c19 */ /* 0x000fc60008011603 */
[----:B------:R-:W-:Y:S02]  /*13d30*/  IMAD.MOV.U32 R2, RZ, RZ, R11 ;  /* 0x000000ffff027224 */ /* 0x000fe400078e000b */
[----:B------:R-:W-:Y:S01]  /*13d40*/  IMAD.MOV.U32 R3, RZ, RZ, R13 ;  /* 0x000000ffff037224 */ /* 0x000fe200078e000d */
[----:B------:R-:W-:Y:S06]  /*13d50*/  @!P1 BRA `(.L_x_561) ;  /* 0x0000000000289947 */ /* 0x000fec0003800000 */
        /* <DEDUP_REMOVED lines=10> */
.L_x_561:
[----:B------:R-:W-:Y:S01]  /*13e00*/  ULDC UR7, c[0x0][0x648] ;  /* 0x0001920000077ab9 */ /* 0x000fe20000000800 */
[----:B------:R-:W-:Y:S01]  /*13e10*/  LOP3.LUT R12, R12, UR6, RZ, 0xc0, !PT ;  /* 0x000000060c0c7c12 */ /* 0x000fe2000f8ec0ff */
[----:B------:R-:W-:Y:S01]  /*13e20*/  UISETP.NE.AND UP0, UPT, UR46, URZ, UPT ;  /* 0x0000003f2e00728c */ /* 0x000fe2000bf05270 */
[----:B------:R-:W-:Y:S01]  /*13e30*/  SHF.R.U64 R3, R2, UR7, R3 ;  /* 0x0000000702037c19 */ /* 0x000fe20008001203 */
[----:B------:R-:W-:Y:S01]  /*13e40*/  ULDC UR7, c[0x0][0x638] ;  /* 0x00018e0000077ab9 */ /* 0x000fe20000000800 */
[----:B------:R-:W-:Y:S02]  /*13e50*/  LOP3.LUT R4, R10, UR4, RZ, 0xc0, !PT ;  /* 0x000000040a047c12 */ /* 0x000fe4000f8ec0ff */
[C---:B------:R-:W-:Y:S01]  /*13e60*/  IADD3 R2, -R3.reuse, RZ, RZ ;  /* 0x000000ff03027210 */ /* 0x040fe20007ffe1ff */
[----:B------:R-:W-:Y:S01]  /*13e70*/  IMAD R12, R3, UR5, R12 ;  /* 0x00000005030c7c24 */ /* 0x000fe2000f8e020c */
[----:B------:R-:W-:Y:S02]  /*13e80*/  PLOP3.LUT P1, PT, PT, PT, UP0, 0x40, 0x0 ;  /* 0x000000000000781c */ /* 0x000fe40003f2e808 */
[----:B------:R-:W-:Y:S01]  /*13e90*/  PLOP3.LUT P3, PT, PT, PT, UP0, 0x40, 0x0 ;  /* 0x000000000000781c */ /* 0x000fe20003f6e808 */
[----:B------:R-:W-:Y:S01]  /*13ea0*/  IMAD R11, R2, UR7, R11 ;  /* 0x00000007020b7c24 */ /* 0x000fe2000f8e020b */
[----:B------:R-:W-:-:S02]  /*13eb0*/  ULDC UR7, c[0x0][0x610] ;  /* 0x0001840000077ab9 */ /* 0x000fc40000000800 */
[----:B------:R-:W-:Y:S01]  /*13ec0*/  IMAD R7, R12, UR7, R7 ;  /* 0x000000070c077c24 */ /* 0x000fe2000f8e0207 */
[----:B------:R-:W-:Y:S02]  /*13ed0*/  ULDC UR7, c[0x0][0x600] ;  /* 0x0001800000077ab9 */ /* 0x000fe40000000800 */
[----:B------:R-:W-:-:S05]  /*13ee0*/  IMAD R4, R11, UR7, R4 ;  /* 0x000000070b047c24 */ /* 0x000fca000f8e0204 */
[----:B------:R-:W-:Y:S02]  /*13ef0*/  SEL R2, R4, R7, P1 ;  /* 0x0000000704027207 */ /* 0x000fe40000800000 */
[----:B------:R-:W-:Y:S01]  /*13f00*/  SEL R3, R7, R4, P3 ;  /* 0x0000000407037207 */ /* 0x000fe20001800000 */
[----:B------:R-:W-:-:S07]  /*13f10*/  IMAD.MOV.U32 R4, RZ, RZ, 0x1 ;  /* 0x00000001ff047424 */ /* 0x000fce00078e00ff */
.L_x_559:
[----:B------:R-:W-:Y:S05]  /*13f20*/  BSYNC B1 ;  /* 0x0000000000017941 */ /* 0x000fea0003800000 */
.L_x_558:
[----:B------:R-:W-:-:S13]  /*13f30*/  LOP3.LUT P1, RZ, R4, 0xff, RZ, 0xc0, !PT ;  /* 0x000000ff04ff7812 */ /* 0x000fda000782c0ff */
[----:B------:R-:W-:Y:S05]  /*13f40*/  @P1 BRA `(.L_x_562) ;  /* 0xfffffff400241947 */ /* 0x000fea000383ffff */
[----:B------:R-:W-:Y:S05]  /*13f50*/  BSYNC B0 ;  /* 0x0000000000007941 */ /* 0x000fea0003800000 */
.L_x_550:
[----:B------:R-:W-:-:S03]  /*13f60*/  UMOV UR7, 0xffffffff ;  /* 0xffffffff00077882 */ /* 0x000fc60000000000 */
[----:B------:R-:W-:Y:S05]  /*13f70*/  BRA.DIV UR7, `(.L_x_563) ;  /* 0x00000006073c7947 */ /* 0x000fea000b800000 */
[----:B------:R-:W-:-:S13]  /*13f80*/  ELECT P6, URZ, PT ;  /* 0x00000000003f782f */ /* 0x000fda00038c0000 */
.L_x_578:
[----:B------:R-:W-:Y:S04]  /*13f90*/  BSSY B0, `(.L_x_564) ;  /* 0x0000035000007945 */ /* 0x000fe80003800000 */
[----:B------:R-:W-:Y:S05]  /*13fa0*/  @!P6 BRA `(.L_x_565) ;  /* 0x0000000000cce947 */ /* 0x000fea0003800000 */
[----:B------:R-:W-:-:S04]  /*13fb0*/  ULOP3.LUT UR7, UR40, 0x2, URZ, 0xfc, !UPT ;  /* 0x0000000228077892 */ /* 0x000fc8000f8efc3f */
[----:B------:R-:W-:-:S06]  /*13fc0*/  UISETP.NE.AND UP0, UPT, UR7, 0x3, UPT ;  /* 0x000000030700788c */ /* 0x000fcc000bf05270 */
[----:B------:R-:W-:-:S13]  /*13fd0*/  PLOP3.LUT P0, PT, PT, PT, UP0, 0x80, 0x0 ;  /* 0x000000000000781c */ /* 0x000fda0003f0f008 */
[----:B------:R-:W-:Y:S05]  /*13fe0*/  @!P0 BRA `(.L_x_566) ;  /* 0x0000000000048947 */ /* 0x000fea0003800000 */
[----:B------:R-:W-:Y:S01]  /*13ff0*/  BPT.TRAP 0x1 ;  /* 0x000000040000795c */ /* 0x000fe20000300000 */
.L_x_566:
[----:B------:R-:W0:Y:S01]  /*14000*/  S2R R3, SR_CgaCtaId ;  /* 0x0000000000037919 */ /* 0x000e220000008800 */
[----:B------:R-:W-:-:S04]  /*14010*/  MOV R2, 0x400 ;  /* 0x0000040000027802 */ /* 0x000fc80000000f00 */
[----:B0-----:R-:W-:Y:S02]  /*14020*/  LEA R3, R3, R2, 0x18 ;  /* 0x0000000203037211 */ /* 0x001fe400078ec0ff */
[----:B------:R-:W-:-:S03]  /*14030*/  SHF.L.U32 R2, R0, 0x1f, RZ ;  /* 0x0000001f00027819 */ /* 0x000fc600000006ff */
[----:B------:R-:W-:-:S05]  /*14040*/  VIADD R3, R3, 0x28 ;  /* 0x0000002803037836 */ /* 0x000fca0000000000 */
[----:B------:R-:W-:-:S04]  /*14050*/  LEA R5, R6, R3, 0x3 ;  /* 0x0000000306057211 */ /* 0x000fc800078e18ff */
[----:B------:R-:W0:Y:S02]  /*14060*/  SYNCS.PHASECHK.TRANS64.TRYWAIT P0, [R5+URZ], R2 ;  /* 0x00000002050075a7 */ /* 0x000e24000800017f */
[----:B0-----:R-:W-:Y:S05]  /*14070*/  @!P0 BRA `(.L_x_567) ;  /* 0x00000004001c8947 */ /* 0x001fea0003800000 */
.L_x_579:
[----:B------:R-:W-:-:S05]  /*14080*/  VIADD R6, R6, 0x1 ;  /* 0x0000000106067836 */ /* 0x000fca0000000000 */
[----:B------:R-:W-:-:S04]  /*14090*/  ISETP.NE.AND P0, PT, R6, 0x5, PT ;  /* 0x000000050600780c */ /* 0x000fc80003f05270 */
[----:B0-----:R-:W-:Y:S02]  /*140a0*/  SEL R5, RZ, 0x1, P0 ;  /* 0x00000001ff057807 */ /* 0x001fe40000000000 */
[----:B------:R-:W-:Y:S02]  /*140b0*/  SEL R6, R6, RZ, P0 ;  /* 0x000000ff06067207 */ /* 0x000fe40000000000 */
[----:B------:R-:W-:-:S03]  /*140c0*/  LOP3.LUT R5, R0, R5, RZ, 0x3c, !PT ;  /* 0x0000000500057212 */ /* 0x000fc600078e3cff */
[----:B------:R-:W-:Y:S01]  /*140d0*/  IMAD R7, R6, 0x8, R3 ;  /* 0x0000000806077824 */ /* 0x000fe200078e0203 */
[----:B------:R-:W-:-:S04]  /*140e0*/  SHF.L.U32 R0, R5, 0x1f, RZ ;  /* 0x0000001f05007819 */ /* 0x000fc800000006ff */
[----:B------:R-:W0:Y:S02]  /*140f0*/  SYNCS.PHASECHK.TRANS64.TRYWAIT P0, [R7+URZ], R0 ;  /* 0x00000000070075a7 */ /* 0x000e24000800017f */
[----:B0-----:R-:W-:Y:S05]  /*14100*/  @!P0 BRA `(.L_x_568) ;  /* 0x00000004000c8947 */ /* 0x001fea0003800000 */
.L_x_580:
[----:B0-----:R-:W-:-:S04]  /*14110*/  IADD3 R0, R6, 0x1, RZ ;  /* 0x0000000106007810 */ /* 0x001fc80007ffe0ff */
[----:B------:R-:W-:-:S04]  /*14120*/  ISETP.NE.AND P0, PT, R0, 0x5, PT ;  /* 0x000000050000780c */ /* 0x000fc80003f05270 */
[----:B------:R-:W-:Y:S02]  /*14130*/  SEL R2, RZ, 0x1, P0 ;  /* 0x00000001ff027807 */ /* 0x000fe40000000000 */
[----:B------:R-:W-:Y:S02]  /*14140*/  SEL R4, R0, RZ, P0 ;  /* 0x000000ff00047207 */ /* 0x000fe40000000000 */
[----:B------:R-:W-:-:S03]  /*14150*/  LOP3.LUT R5, R5, R2, RZ, 0x3c, !PT ;  /* 0x0000000205057212 */ /* 0x000fc600078e3cff */
[----:B------:R-:W-:Y:S01]  /*14160*/  IMAD R7, R4, 0x8, R3 ;  /* 0x0000000804077824 */ /* 0x000fe200078e0203 */
[----:B------:R-:W-:-:S04]  /*14170*/  SHF.L.U32 R0, R5, 0x1f, RZ ;  /* 0x0000001f05007819 */ /* 0x000fc800000006ff */
[----:B------:R-:W0:Y:S02]  /*14180*/  SYNCS.PHASECHK.TRANS64.TRYWAIT P0, [R7+URZ], R0 ;  /* 0x00000000070075a7 */ /* 0x000e24000800017f */
[----:B0-----:R-:W-:Y:S05]  /*14190*/  @!P0 BRA `(.L_x_569) ;  /* 0x0000000000fc8947 */ /* 0x001fea0003800000 */
.L_x_581:
[----:B0-----:R-:W-:-:S05]  /*141a0*/  VIADD R0, R4, 0x1 ;  /* 0x0000000104007836 */ /* 0x001fca0000000000 */
[----:B------:R-:W-:-:S04]  /*141b0*/  ISETP.NE.AND P0, PT, R0, 0x5, PT ;  /* 0x000000050000780c */ /* 0x000fc80003f05270 */
[----:B------:R-:W-:Y:S02]  /*141c0*/  SEL R2, RZ, 0x1, P0 ;  /* 0x00000001ff027807 */ /* 0x000fe40000000000 */
[----:B------:R-:W-:Y:S02]  /*141d0*/  SEL R4, R0, RZ, P0 ;  /* 0x000000ff00047207 */ /* 0x000fe40000000000 */
[----:B------:R-:W-:Y:S02]  /*141e0*/  LOP3.LUT R5, R5, R2, RZ, 0x3c, !PT ;  /* 0x0000000205057212 */ /* 0x000fe400078e3cff */
[----:B------:R-:W-:Y:S02]  /*141f0*/  LEA R7, R4, R3, 0x3 ;  /* 0x0000000304077211 */ /* 0x000fe400078e18ff */
[----:B------:R-:W-:-:S04]  /*14200*/  SHF.L.U32 R0, R5, 0x1f, RZ ;  /* 0x0000001f05007819 */ /* 0x000fc800000006ff */
[----:B------:R-:W0:Y:S02]  /*14210*/  SYNCS.PHASECHK.TRANS64.TRYWAIT P0, [R7+URZ], R0 ;  /* 0x00000000070075a7 */ /* 0x000e24000800017f */
[----:B0-----:R-:W-:Y:S05]  /*14220*/  @!P0 BRA `(.L_x_570) ;  /* 0x0000000000ec8947 */ /* 0x001fea0003800000 */
.L_x_582:
[----:B0-----:R-:W-:-:S05]  /*14230*/  VIADD R0, R4, 0x1 ;  /* 0x0000000104007836 */ /* 0x001fca0000000000 */
[----:B------:R-:W-:-:S04]  /*14240*/  ISETP.NE.AND P0, PT, R0, 0x5, PT ;  /* 0x000000050000780c */ /* 0x000fc80003f05270 */
[----:B------:R-:W-:Y:S02]  /*14250*/  SEL R2, RZ, 0x1, P0 ;  /* 0x00000001ff027807 */ /* 0x000fe40000000000 */
[----:B------:R-:W-:Y:S02]  /*14260*/  SEL R0, R0, RZ, P0 ;  /* 0x000000ff00007207 */ /* 0x000fe40000000000 */
[----:B------:R-:W-:-:S03]  /*14270*/  LOP3.LUT R2, R5, R2, RZ, 0x3c, !PT ;  /* 0x0000000205027212 */ /* 0x000fc600078e3cff */
[----:B------:R-:W-:Y:S01]  /*14280*/  IMAD R3, R0, 0x8, R3 ;  /* 0x0000000800037824 */ /* 0x000fe200078e0203 */
[----:B------:R-:W-:-:S07]  /*14290*/  SHF.L.U32 R0, R2, 0x1f, RZ ;  /* 0x0000001f02007819 */ /* 0x000fce00000006ff */
.L_x_571:
[----:B0-----:R0:W1:Y:S02]  /*142a0*/  SYNCS.PHASECHK.TRANS64.TRYWAIT P0, [R3+URZ], R0 ;  /* 0x00000000030075a7 */ /* 0x001064000800017f */
[----:B-1----:R-:W-:Y:S05]  /*142b0*/  @!P0 NANOSLEEP.SYNCS 0x989680 ;  /* 0x009896800000895d */ /* 0x002fea0003900000 */
[----:B------:R-:W1:Y:S02]  /*142c0*/  @!P0 SYNCS.PHASECHK.TRANS64 P0, [R3+URZ], R0 ;  /* 0x00000000030085a7 */ /* 0x000e64000800007f */
[----:B-1----:R-:W-:Y:S05]  /*142d0*/  @!P0 BRA `(.L_x_571) ;  /* 0xfffffffc00f08947 */ /* 0x002fea000383ffff */
.L_x_565:
[----:B------:R-:W-:Y:S05]  /*142e0*/  BSYNC B0 ;  /* 0x0000000000007941 */ /* 0x000fea0003800000 */
.L_x_564:
[----:B------:R-:W-:Y:S05]  /*142f0*/  EXIT ;  /* 0x000000000000794d */ /* 0x000fea0003800000 */
.L_x_17:
[----:B-1----:R1:W3:Y:S02]  /*14300*/  SYNCS.PHASECHK.TRANS64.TRYWAIT P1, [R3+URZ], R2 ;  /* 0x00000002030075a7 */ /* 0x0022e4000802017f */
[----:B---3--:R-:W-:Y:S05]  /*14310*/  @!P1 NANOSLEEP.SYNCS 0x989680 ;  /* 0x009896800000995d */ /* 0x008fea0003900000 */
[----:B------:R-:W3:Y:S02]  /*14320*/  @!P1 SYNCS.PHASECHK.TRANS64 P1, [R3+URZ], R2 ;  /* 0x00000002030095a7 */ /* 0x000ee4000802007f */
[----:B---3--:R-:W-:Y:S05]  /*14330*/  @!P1 BRA `(.L_x_17) ;  /* 0xfffffffc00f09947 */ /* 0x008fea000383ffff */
[----:B------:R-:W-:Y:S05]  /*14340*/  BRA `(.L_x_16) ;  /* 0xfffffed000507947 */ /* 0x000fea000383ffff */
.L_x_22:
[----:B-1----:R1:W2:Y:S02]  /*14350*/  SYNCS.PHASECHK.TRANS64.TRYWAIT P1, [R4+URZ], R5 ;  /* 0x00000005040075a7 */ /* 0x0022a4000802017f */
[----:B--2---:R-:W-:Y:S05]  /*14360*/  @!P1 NANOSLEEP.SYNCS 0x989680 ;  /* 0x009896800000995d */ /* 0x004fea0003900000 */
[----:B------:R-:W2:Y:S02]  /*14370*/  @!P1 SYNCS.PHASECHK.TRANS64 P1, [R4+URZ], R5 ;  /* 0x00000005040095a7 */ /* 0x000ea4000802007f */
[----:B--2---:R-:W-:Y:S05]  /*14380*/  @!P1 BRA `(.L_x_22) ;  /* 0xfffffffc00f09947 */ /* 0x004fea000383ffff */
[----:B------:R-:W-:Y:S05]  /*14390*/  BRA `(.L_x_21) ;  /* 0xfffffee400a07947 */ /* 0x000fea000383ffff */
.L_x_551:
[----:B------:R-:W-:Y:S01]  /*143a0*/  BSSY B1, `(.L_x_572) ;  /* 0x0000006000017945 */ /* 0x000fe20003800000 */
[----:B------:R-:W-:-:S07]  /*143b0*/  MOV R15, 0xffffffff ;  /* 0xffffffff000f7802 */ /* 0x000fce0000000f00 */
[----:B------:R-:W-:Y:S05]  /*143c0*/  WARPSYNC.COLLECTIVE R15, `(.L_x_573) ;  /* 0x000000000f0c7348 */ /* 0x000fea0003c00000 */
[----:B------:R-:W-:Y:S02]  /*143d0*/  ELECT P6, UR62, PT ;  /* 0x00000000003e782f */ /* 0x000fe400038c0000 */
[----:B------:R-:W-:Y:S01]  /*143e0*/  MOV R14, UR62 ;  /* 0x0000003e000e7c02 */ /* 0x000fe20008000f00 */
[----:B------:R-:W-:Y:S10]  /*143f0*/  ENDCOLLECTIVE ;  /* 0x000000000000791b */ /* 0x000ff40003800000 */
.L_x_573:
[----:B------:R-:W-:Y:S05]  /*14400*/  BSYNC B1 ;  /* 0x0000000000017941 */ /* 0x000fea0003800000 */
.L_x_572:
[----:B------:R-:W-:Y:S05]  /*14410*/  BRA `(.L_x_574) ;  /* 0xffffffec00fc7947 */ /* 0x000fea000383ffff */
.L_x_554:
[----:B0-----:R0:W1:Y:S02]  /*14420*/  SYNCS.PHASECHK.TRANS64.TRYWAIT P1, [R10+URZ+0x28], R5 ;  /* 0x000028050a0075a7 */ /* 0x001064000802017f */
[----:B-1----:R-:W-:Y:S05]  /*14430*/  @!P1 NANOSLEEP.SYNCS 0x989680 ;  /* 0x009896800000995d */ /* 0x002fea0003900000 */
[----:B------:R-:W1:Y:S02]  /*14440*/  @!P1 SYNCS.PHASECHK.TRANS64 P1, [R10+URZ+0x28], R5 ;  /* 0x000028050a0095a7 */ /* 0x000e64000802007f */
[----:B-1----:R-:W-:Y:S05]  /*14450*/  @!P1 BRA `(.L_x_554) ;  /* 0xfffffffc00f09947 */ /* 0x002fea000383ffff */
[----:B------:R-:W-:Y:S05]  /*14460*/  BRA `(.L_x_575) ;  /* 0xfffffff000307947 */ /* 0x000fea000383ffff */
.L_x_563:
[----:B------:R-:W-:Y:S01]  /*14470*/  BSSY B0, `(.L_x_576) ;  /* 0x0000006000007945 */ /* 0x000fe20003800000 */
[----:B------:R-:W-:-:S07]  /*14480*/  IMAD.MOV.U32 R15, RZ, RZ, -0x1 ;  /* 0xffffffffff0f7424 */ /* 0x000fce00078e00ff */
[----:B------:R-:W-:Y:S05]  /*14490*/  WARPSYNC.COLLECTIVE R15, `(.L_x_577) ;  /* 0x000000000f0c7348 */ /* 0x000fea0003c00000 */
[----:B------:R-:W-:Y:S02]  /*144a0*/  ELECT P6, UR62, PT ;  /* 0x00000000003e782f */ /* 0x000fe400038c0000 */
[----:B------:R-:W-:Y:S01]  /*144b0*/  MOV R14, UR62 ;  /* 0x0000003e000e7c02 */ /* 0x000fe20008000f00 */
[----:B------:R-:W-:Y:S10]  /*144c0*/  ENDCOLLECTIVE ;  /* 0x000000000000791b */ /* 0x000ff40003800000 */
.L_x_577:
[----:B------:R-:W-:Y:S05]  /*144d0*/  BSYNC B0 ;  /* 0x0000000000007941 */ /* 0x000fea0003800000 */
.L_x_576:
[----:B------:R-:W-:Y:S05]  /*144e0*/  BRA `(.L_x_578) ;  /* 0xfffffff800a87947 */ /* 0x000fea000383ffff */
.L_x_567:
[----:B0-----:R0:W1:Y:S02]  /*144f0*/  SYNCS.PHASECHK.TRANS64.TRYWAIT P0, [R5+URZ], R2 ;  /* 0x00000002050075a7 */ /* 0x001064000800017f */
[----:B-1----:R-:W-:Y:S05]  /*14500*/  @!P0 NANOSLEEP.SYNCS 0x989680 ;  /* 0x009896800000895d */ /* 0x002fea0003900000 */
[----:B------:R-:W1:Y:S02]  /*14510*/  @!P0 SYNCS.PHASECHK.TRANS64 P0, [R5+URZ], R2 ;  /* 0x00000002050085a7 */ /* 0x000e64000800007f */
[----:B-1----:R-:W-:Y:S05]  /*14520*/  @!P0 BRA `(.L_x_567) ;  /* 0xfffffffc00f08947 */ /* 0x002fea000383ffff */
[----:B------:R-:W-:Y:S05]  /*14530*/  BRA `(.L_x_579) ;  /* 0xfffffff800d07947 */ /* 0x000fea000383ffff */
.L_x_568:
[----:B0-----:R0:W1:Y:S02]  /*14540*/  SYNCS.PHASECHK.TRANS64.TRYWAIT P0, [R7+URZ], R0 ;  /* 0x00000000070075a7 */ /* 0x001064000800017f */
[----:B-1----:R-:W-:Y:S05]  /*14550*/  @!P0 NANOSLEEP.SYNCS 0x989680 ;  /* 0x009896800000895d */ /* 0x002fea0003900000 */
[----:B------:R-:W1:Y:S02]  /*14560*/  @!P0 SYNCS.PHASECHK.TRANS64 P0, [R7+URZ], R0 ;  /* 0x00000000070085a7 */ /* 0x000e64000800007f */
[----:B-1----:R-:W-:Y:S05]  /*14570*/  @!P0 BRA `(.L_x_568) ;  /* 0xfffffffc00f08947 */ /* 0x002fea000383ffff */
[----:B------:R-:W-:Y:S05]  /*14580*/  BRA `(.L_x_580) ;  /* 0xfffffff800e07947 */ /* 0x000fea000383ffff */
.L_x_569:
[----:B0-----:R0:W1:Y:S02]  /*14590*/  SYNCS.PHASECHK.TRANS64.TRYWAIT P0, [R7+URZ], R0 ;  /* 0x00000000070075a7 */ /* 0x001064000800017f */
[----:B-1----:R-:W-:Y:S05]  /*145a0*/  @!P0 NANOSLEEP.SYNCS 0x989680 ;  /* 0x009896800000895d */ /* 0x002fea0003900000 */
[----:B------:R-:W1:Y:S02]  /*145b0*/  @!P0 SYNCS.PHASECHK.TRANS64 P0, [R7+URZ], R0 ;  /* 0x00000000070085a7 */ /* 0x000e64000800007f */
[----:B-1----:R-:W-:Y:S05]  /*145c0*/  @!P0 BRA `(.L_x_569) ;  /* 0xfffffffc00f08947 */ /* 0x002fea000383ffff */
[----:B------:R-:W-:Y:S05]  /*145d0*/  BRA `(.L_x_581) ;  /* 0xfffffff800f07947 */ /* 0x000fea000383ffff */
.L_x_570:
[----:B0-----:R0:W1:Y:S02]  /*145e0*/  SYNCS.PHASECHK.TRANS64.TRYWAIT P0, [R7+URZ], R0 ;  /* 0x00000000070075a7 */ /* 0x001064000800017f */
[----:B-1----:R-:W-:Y:S05]  /*145f0*/  @!P0 NANOSLEEP.SYNCS 0x989680 ;  /* 0x009896800000895d */ /* 0x002fea0003900000 */
[----:B------:R-:W1:Y:S02]  /*14600*/  @!P0 SYNCS.PHASECHK.TRANS64 P0, [R7+URZ], R0 ;  /* 0x00000000070085a7 */ /* 0x000e64000800007f */
[----:B-1----:R-:W-:Y:S05]  /*14610*/  @!P0 BRA `(.L_x_570) ;  /* 0xfffffffc00f08947 */ /* 0x002fea000383ffff */
[----:B------:R-:W-:Y:S05]  /*14620*/  BRA `(.L_x_582) ;  /* 0xfffffffc00007947 */ /* 0x000fea000383ffff */
.L_x_583:
[----:B------:R-:W-:-:S00]  /*14630*/  BRA `(.L_x_583) ;  /* 0xfffffffc00fc7947 */ /* 0x000fc0000383ffff */
[----:B------:R-:W-:-:S00]  /*14640*/  NOP ;  /* 0x0000000000007918 */ /* 0x000fc00000000000 */
        /* <DEDUP_REMOVED lines=11> */
.L_x_584:


//--------------------- .nv.global.init           --------------------------
	.section	.nv.global.init,"aw",@progbits
.nv.global.init:
	.type		$str$22,@object
	.size		$str$22,($str$23 - $str$22)
$str$22:
        /*0000*/ 	.byte	0x6b, 0x5f, 0x74, 0x69, 0x6c, 0x65, 0x5f, 0x63, 0x6f, 0x75, 0x6e, 0x74, 0x20, 0x3e, 0x3d, 0x20
        /*0010*/ 	.byte	0x31, 0x00
	.type		$str$23,@object
	.size		$str$23,(__unnamed_1 - $str$23)
$str$23:
        /*0012*/ 	.byte	0x2f, 0x74, 0x6d, 0x70, 0x2f, 0x63, 0x75, 0x74, 0x6c, 0x61, 0x73, 0x73, 0x5f, 0x73, 0x77, 0x65
        /*0022*/ 	.byte	0x65, 0x70, 0x5f, 0x73, 0x72, 0x63, 0x2f, 0x69, 0x6e, 0x63, 0x6c, 0x75, 0x64, 0x65, 0x2f, 0x63
        /*0032*/ 	.byte	0x75, 0x74, 0x6c, 0x61, 0x73, 0x73, 0x2f, 0x67, 0x65, 0x6d, 0x6d, 0x2f, 0x63, 0x6f, 0x6c, 0x6c
        /*0042*/ 	.byte	0x65, 0x63, 0x74, 0x69, 0x76, 0x65, 0x2f, 0x73, 0x6d, 0x39, 0x30, 0x5f, 0x6d, 0x6d, 0x61, 0x5f
        /*0052*/ 	.byte	0x74, 0x6d, 0x61, 0x5f, 0x67, 0x6d, 0x6d, 0x61, 0x5f, 0x73, 0x73, 0x5f, 0x77, 0x61, 0x72, 0x70
        /*0062*/ 	.byte	0x73, 0x70, 0x65, 0x63, 0x69, 0x61, 0x6c, 0x69, 0x7a, 0x65, 0x64, 0x2e, 0x68, 0x70, 0x70, 0x00
	.type		__unnamed_1,@object
	.size		__unnamed_1,(.L_0 - __unnamed_1)
__unnamed_1:
        /* <DEDUP_REMOVED lines=173> */
        /*0b42*/ 	.byte	0x5d, 0x00
.L_0:


//--------------------- .nv.shared._ZN7cutlass13device_kernelINS_4gemm6kernel13GemmUniversalIN4cute5tupleIJiiiiEEENS1_10collective13CollectiveMmaINS1_34MainloopSm90TmaGmmaWarpSpecializedILi5ENS5_IJNS4_1CILi1EEESB_SB_EEENS1_35KernelTmaWarpSpecializedCooperativeEEENS5_IJNSA_ILi256EEESF_NSA_ILi64EEEEEEaNS5_IJlSB_lEEEaSI_NS4_8TiledMMAINS4_8MMA_AtomIJNS4_4SM904GMMA27MMA_64x256x32_S32S8S8_SS_TNEEEENS4_6LayoutINS5_IJNSA_ILi2EEESB_SB_EEENS5_IJSB_NSA_ILi0EEESS_EEEEENS5_IJNS4_10UnderscoreESV_SV_EEEEENS4_13SM90_TMA_LOADENS4_14ComposedLayoutINS4_7SwizzleILi2ELi4ELi3EEENS4_18smem_ptr_flag_bitsILi8EEENSP_INS5_IJNSA_ILi8EEESG_EEENS5_IJSG_SB_EEEEEEEvNS4_8identityESY_S18_vS19_EENS_8epilogue10collective6detail29Sm90TmaWarpSpecializedAdapterINS1C_15DefaultEpilogueIaSI_SI_NS1B_6thread17LinearCombinationIaLi1EiiLNS1G_9ScaleType4KindE0ELNS_15FloatRoundStyleE2EaEENS1_15EpilogueDefaultEEEEEvvEEEEvNT_6ParamsE --------------------------
	.section	.nv.shared._ZN7cutlass13device_kernelINS_4gemm6kernel13GemmUniversalIN4cute5tupleIJiiiiEEENS1_10collective13CollectiveMmaINS1_34MainloopSm90TmaGmmaWarpSpecializedILi5ENS5_IJNS4_1CILi1EEESB_SB_EEENS1_35KernelTmaWarpSpecializedCooperativeEEENS5_IJNSA_ILi256EEESF_NSA_ILi64EEEEEEaNS5_IJlSB_lEEEaSI_NS4_8TiledMMAINS4_8MMA_AtomIJNS4_4SM904GMMA27MMA_64x256x32_S32S8S8_SS_TNEEEENS4_6LayoutINS5_IJNSA_ILi2EEESB_SB_EEENS5_IJSB_NSA_ILi0EEESS_EEEEENS5_IJNS4_10UnderscoreESV_SV_EEEEENS4_13SM90_TMA_LOADENS4_14ComposedLayoutINS4_7SwizzleILi2ELi4ELi3EEENS4_18smem_ptr_flag_bitsILi8EEENSP_INS5_IJNSA_ILi8EEESG_EEENS5_IJSG_SB_EEEEEEEvNS4_8identityESY_S18_vS19_EENS_8epilogue10collective6detail29Sm90TmaWarpSpecializedAdapterINS1C_15DefaultEpilogueIaSI_SI_NS1B_6thread17LinearCombinationIaLi1EiiLNS1G_9ScaleType4KindE0ELNS_15FloatRoundStyleE2EaEENS1_15EpilogueDefaultEEEEEvvEEEEvNT_6ParamsE,"aw",@nobits
	.sectionflags	@""
	.align	16
	.zero		1024


//--------------------- .nv.shared.reserved.0     --------------------------
	.section	.nv.shared.reserved.0,"aw",@nobits
	.weak		__nv_reservedSMEM_offset_0_alias
	.size		__nv_reservedSMEM_offset_0_alias, 0, 0
	.other		__nv_reservedSMEM_offset_0_alias,@"STO_CUDA_RESERVED_SHARED STV_DEFAULT"
__nv_reservedSMEM_offset_0_alias:
	.zero		0


//--------------------- .nv.global                --------------------------
	.section	.nv.global,"aw",@nobits
.nv.global:
	.type		_ZN39_INTERNAL_d159496c_4_k_cu_5f4ddb58_62304cute1_E,@object
	.size		_ZN39_INTERNAL_d159496c_4_k_cu_5f4ddb58_62304cute1_E,(_ZN39_INTERNAL_d159496c_4_k_cu_5f4ddb58_62304cuda3std3__45__cpo6cbeginE - _ZN39_INTERNAL_d159496c_4_k_cu_5f4ddb58_62304cute1_E)
_ZN39_INTERNAL_d159496c_4_k_cu_5f4ddb58_62304cute1_E:
	.zero		1
	.type		_ZN39_INTERNAL_d159496c_4_k_cu_5f4ddb58_62304cuda3std3__45__cpo6cbeginE,@object
	.size		_ZN39_INTERNAL_d159496c_4_k_cu_5f4ddb58_62304cuda3std3__45__cpo6cbeginE,(_ZN39_INTERNAL_d159496c_4_k_cu_5f4ddb58_62304cuda3std3__48in_placeE - _ZN39_INTERNAL_d159496c_4_k_cu_5f4ddb58_62304cuda3std3__45__cpo6cbeginE)
_ZN39_INTERNAL_d159496c_4_k_cu_5f4ddb58_62304cuda3std3__45__cpo6cbeginE:
	.zero		1
	.type		_ZN39_INTERNAL_d159496c_4_k_cu_5f4ddb58_62304cuda3std3__48in_placeE,@object
	.size		_ZN39_INTERNAL_d159496c_4_k_cu_5f4ddb58_62304cuda3std3__48in_placeE,(_ZN39_INTERNAL_d159496c_4_k_cu_5f4ddb58_62304cuda3std6ranges3__45__cpo9iter_moveE - _ZN39_INTERNAL_d159496c_4_k_cu_5f4ddb58_62304cuda3std3__48in_placeE)
_ZN39_INTERNAL_d159496c_4_k_cu_5f4ddb58_62304cuda3std3__48in_placeE:
	.zero		1
	.type		_ZN39_INTERNAL_d159496c_4_k_cu_5f4ddb58_62304cuda3std6ranges3__45__cpo9iter_moveE,@object
	.size		_ZN39_INTERNAL_d159496c_4_k_cu_5f4ddb58_62304cuda3std6ranges3__45__cpo9iter_moveE,(_ZN39_INTERNAL_d159496c_4_k_cu_5f4ddb58_62304cuda3std3__45__cpo5beginE - _ZN39_INTERNAL_d159496c_4_k_cu_5f4ddb58_62304cuda3std6ranges3__45__cpo9iter_moveE)
_ZN39_INTERNAL_d159496c_4_k_cu_5f4ddb58_62304cuda3std6ranges3__45__cpo9iter_moveE:
	.zero		1
	.type		_ZN39_INTERNAL_d159496c_4_k_cu_5f4ddb58_62304cuda3std3__45__cpo5beginE,@object
	.size		_ZN39_INTERNAL_d159496c_4_k_cu_5f4ddb58_62304cuda3std3__45__cpo5beginE,(_ZN39_INTERNAL_d159496c_4_k_cu_5f4ddb58_62304cuda3std3__441_GLOBAL__N__d159496c_4_k_cu_5f4ddb58_62306ignoreE - _ZN39_INTERNAL_d159496c_4_k_cu_5f4ddb58_62304cuda3std3__45__cpo5beginE)
_ZN39_INTERNAL_d159496c_4_k_cu_5f4ddb58_62304cuda3std3__45__cpo5beginE:
	.zero		1
	.type		_ZN39_INTERNAL_d159496c_4_k_cu_5f4ddb58_62304cuda3std3__441_GLOBAL__N__d159496c_4_k_cu_5f4ddb58_62306ignoreE,@object
	.size		_ZN39_INTERNAL_d159496c_4_k_cu_5f4ddb58_62304cuda3std3__441_GLOBAL__N__d159496c_4_k_cu_5f4ddb58_62306ignoreE,(_ZN39_INTERNAL_d159496c_4_k_cu_5f4ddb58_62304cute7productE - _ZN39_INTERNAL_d159496c_4_k_cu_5f4ddb58_62304cuda3std3__441_GLOBAL__N__d159496c_4_k_cu_5f4ddb58_62306ignoreE)
_ZN39_INTERNAL_d159496c_4_k_cu_5f4ddb58_62304cuda3std3__441_GLOBAL__N__d159496c_4_k_cu_5f4ddb58_62306ignoreE:
	.zero		1
	.type		_ZN39_INTERNAL_d159496c_4_k_cu_5f4ddb58_62304cute7productE,@object
	.size		_ZN39_INTERNAL_d159496c_4_k_cu_5f4ddb58_62304cute7productE,(_ZN39_INTERNAL_d159496c_4_k_cu_5f4ddb58_62304cuda3std3__45__cpo3endE - _ZN39_INTERNAL_d159496c_4_k_cu_5f4ddb58_62304cute7productE)
_ZN39_INTERNAL_d159496c_4_k_cu_5f4ddb58_62304cute7productE:
	.zero		1
	.type		_ZN39_INTERNAL_d159496c_4_k_cu_5f4ddb58_62304cuda3std3__45__cpo3endE,@object
	.size		_ZN39_INTERNAL_d159496c_4_k_cu_5f4ddb58_62304cuda3std3__45__cpo3endE,(_ZN39_INTERNAL_d159496c_4_k_cu_5f4ddb58_62304cuda3std3__419piecewise_constructE - _ZN39_INTERNAL_d159496c_4_k_cu_5f4ddb58_62304cuda3std3__45__cpo3endE)
_ZN39_INTERNAL_d159496c_4_k_cu_5f4ddb58_62304cuda3std3__45__cpo3endE:
	.zero		1
	.type		_ZN39_INTERNAL_d159496c_4_k_cu_5f4ddb58_62304cuda3std3__419piecewise_constructE,@object
	.size		_ZN39_INTERNAL_d159496c_4_k_cu_5f4ddb58_62304cuda3std3__419piecewise_constructE,(_ZN39_INTERNAL_d159496c_4_k_cu_5f4ddb58_62304cuda3std3__45__cpo4cendE - _ZN39_INTERNAL_d159496c_4_k_cu_5f4ddb58_62304cuda3std3__419piecewise_constructE)
_ZN39_INTERNAL_d159496c_4_k_cu_5f4ddb58_62304cuda3std3__419piecewise_constructE:
	.zero		1
	.type		_ZN39_INTERNAL_d159496c_4_k_cu_5f4ddb58_62304cuda3std3__45__cpo4cendE,@object
	.size		_ZN39_INTERNAL_d159496c_4_k_cu_5f4ddb58_62304cuda3std3__45__cpo4cendE,(_ZN39_INTERNAL_d159496c_4_k_cu_5f4ddb58_62304cuda3std6ranges3__45__cpo4swapE - _ZN39_INTERNAL_d159496c_4_k_cu_5f4ddb58_62304cuda3std3__45__cpo4cendE)
_ZN39_INTERNAL_d159496c_4_k_cu_5f4ddb58_62304cuda3std3__45__cpo4cendE:
	.zero		1
	.type		_ZN39_INTERNAL_d159496c_4_k_cu_5f4ddb58_62304cuda3std6ranges3__45__cpo4swapE,@object
	.size		_ZN39_INTERNAL_d159496c_4_k_cu_5f4ddb58_62304cuda3std6ranges3__45__cpo4swapE,(.L_8 - _ZN39_INTERNAL_d159496c_4_k_cu_5f4ddb58_62304cuda3std6ranges3__45__cpo4swapE)
_ZN39_INTERNAL_d159496c_4_k_cu_5f4ddb58_62304cuda3std6ranges3__45__cpo4swapE:
	.zero		1
.L_8:


//--------------------- .nv.constant0._ZN7cutlass13device_kernelINS_4gemm6kernel13GemmUniversalIN4cute5tupleIJiiiiEEENS1_10collective13CollectiveMmaINS1_34MainloopSm90TmaGmmaWarpSpecializedILi5ENS5_IJNS4_1CILi1EEESB_SB_EEENS1_35KernelTmaWarpSpecializedCooperativeEEENS5_IJNSA_ILi256EEESF_NSA_ILi64EEEEEEaNS5_IJlSB_lEEEaSI_NS4_8TiledMMAINS4_8MMA_AtomIJNS4_4SM904GMMA27MMA_64x256x32_S32S8S8_SS_TNEEEENS4_6LayoutINS5_IJNSA_ILi2EEESB_SB_EEENS5_IJSB_NSA_ILi0EEESS_EEEEENS5_IJNS4_10UnderscoreESV_SV_EEEEENS4_13SM90_TMA_LOADENS4_14ComposedLayoutINS4_7SwizzleILi2ELi4ELi3EEENS4_18smem_ptr_flag_bitsILi8EEENSP_INS5_IJNSA_ILi8EEESG_EEENS5_IJSG_SB_EEEEEEEvNS4_8identityESY_S18_vS19_EENS_8epilogue10collective6detail29Sm90TmaWarpSpecializedAdapterINS1C_15DefaultEpilogueIaSI_SI_NS1B_6thread17LinearCombinationIaLi1EiiLNS1G_9ScaleType4KindE0ELNS_15FloatRoundStyleE2EaEENS1_15EpilogueDefaultEEEEEvvEEEEvNT_6ParamsE --------------------------
	.section	.nv.constant0._ZN7cutlass13device_kernelINS_4gemm6kernel13GemmUniversalIN4cute5tupleIJiiiiEEENS1_10collective13CollectiveMmaINS1_34MainloopSm90TmaGmmaWarpSpecializedILi5ENS5_IJNS4_1CILi1EEESB_SB_EEENS1_35KernelTmaWarpSpecializedCooperativeEEENS5_IJNSA_ILi256EEESF_NSA_ILi64EEEEEEaNS5_IJlSB_lEEEaSI_NS4_8TiledMMAINS4_8MMA_AtomIJNS4_4SM904GMMA27MMA_64x256x32_S32S8S8_SS_TNEEEENS4_6LayoutINS5_IJNSA_ILi2EEESB_SB_EEENS5_IJSB_NSA_ILi0EEESS_EEEEENS5_IJNS4_10UnderscoreESV_SV_EEEEENS4_13SM90_TMA_LOADENS4_14ComposedLayoutINS4_7SwizzleILi2ELi4ELi3EEENS4_18smem_ptr_flag_bitsILi8EEENSP_INS5_IJNSA_ILi8EEESG_EEENS5_IJSG_SB_EEEEEEEvNS4_8identityESY_S18_vS19_EENS_8epilogue10collective6detail29Sm90TmaWarpSpecializedAdapterINS1C_15DefaultEpilogueIaSI_SI_NS1B_6thread17LinearCombinationIaLi1EiiLNS1G_9ScaleType4KindE0ELNS_15FloatRoundStyleE2EaEENS1_15EpilogueDefaultEEEEEvvEEEEvNT_6ParamsE,"a",@progbits
	.sectionflags	@""
	.align	4
.nv.constant0._ZN7cutlass13device_kernelINS_4gemm6kernel13GemmUniversalIN4cute5tupleIJiiiiEEENS1_10collective13CollectiveMmaINS1_34MainloopSm90TmaGmmaWarpSpecializedILi5ENS5_IJNS4_1CILi1EEESB_SB_EEENS1_35KernelTmaWarpSpecializedCooperativeEEENS5_IJNSA_ILi256EEESF_NSA_ILi64EEEEEEaNS5_IJlSB_lEEEaSI_NS4_8TiledMMAINS4_8MMA_AtomIJNS4_4SM904GMMA27MMA_64x256x32_S32S8S8_SS_TNEEEENS4_6LayoutINS5_IJNSA_ILi2EEESB_SB_EEENS5_IJSB_NSA_ILi0EEESS_EEEEENS5_IJNS4_10UnderscoreESV_SV_EEEEENS4_13SM90_TMA_LOADENS4_14ComposedLayoutINS4_7SwizzleILi2ELi4ELi3EEENS4_18smem_ptr_flag_bitsILi8EEENSP_INS5_IJNSA_ILi8EEESG_EEENS5_IJSG_SB_EEEEEEEvNS4_8identityESY_S18_vS19_EENS_8epilogue10collective6detail29Sm90TmaWarpSpecializedAdapterINS1C_15DefaultEpilogueIaSI_SI_NS1B_6thread17LinearCombinationIaLi1EiiLNS1G_9ScaleType4KindE0ELNS_15FloatRoundStyleE2EaEENS1_15EpilogueDefaultEEEEEvvEEEEvNT_6ParamsE:
	.zero		1664


//--------------------- SYMBOLS --------------------------

	.type		.nv.reservedSmem.offset0,@object
	.size		.nv.reservedSmem.offset0,0x4
	.type		__assertfail,@function
